//
// Generated by NVIDIA NVVM Compiler
//
// Compiler Build ID: CL-36424714
// Cuda compilation tools, release 13.0, V13.0.88
// Based on NVVM 20.0.0
//

.version 9.0
.target sm_100
.address_size 64

	// .globl	adam_tensor_core_f16
.extern .shared .align 16 .b8 shared_data[];

.visible .entry adam_tensor_core_f16(
	.param .u64 .ptr .align 1 adam_tensor_core_f16_param_0,
	.param .u64 .ptr .align 1 adam_tensor_core_f16_param_1,
	.param .u64 .ptr .align 1 adam_tensor_core_f16_param_2,
	.param .u64 .ptr .align 1 adam_tensor_core_f16_param_3,
	.param .u64 .ptr .align 1 adam_tensor_core_f16_param_4,
	.param .f32 adam_tensor_core_f16_param_5,
	.param .f32 adam_tensor_core_f16_param_6,
	.param .f32 adam_tensor_core_f16_param_7,
	.param .f32 adam_tensor_core_f16_param_8,
	.param .f32 adam_tensor_core_f16_param_9,
	.param .f32 adam_tensor_core_f16_param_10,
	.param .f32 adam_tensor_core_f16_param_11,
	.param .f32 adam_tensor_core_f16_param_12,
	.param .u32 adam_tensor_core_f16_param_13
)
{
	.reg .pred 	%p<8>;
	.reg .b16 	%rs<11>;
	.reg .b32 	%r<37>;
	.reg .b32 	%f<117>;
	.reg .b64 	%rd<32>;

	ld.param.u64 	%rd11, [adam_tensor_core_f16_param_0];
	ld.param.u64 	%rd9, [adam_tensor_core_f16_param_1];
	ld.param.u64 	%rd10, [adam_tensor_core_f16_param_2];
	ld.param.u64 	%rd12, [adam_tensor_core_f16_param_3];
	ld.param.u64 	%rd13, [adam_tensor_core_f16_param_4];
	ld.param.f32 	%f3, [adam_tensor_core_f16_param_5];
	ld.param.f32 	%f4, [adam_tensor_core_f16_param_6];
	ld.param.f32 	%f5, [adam_tensor_core_f16_param_7];
	ld.param.f32 	%f6, [adam_tensor_core_f16_param_8];
	ld.param.f32 	%f7, [adam_tensor_core_f16_param_9];
	ld.param.f32 	%f8, [adam_tensor_core_f16_param_10];
	ld.param.f32 	%f9, [adam_tensor_core_f16_param_11];
	ld.param.f32 	%f10, [adam_tensor_core_f16_param_12];
	ld.param.u32 	%r15, [adam_tensor_core_f16_param_13];
	cvta.to.global.u64 	%rd1, %rd11;
	cvta.to.global.u64 	%rd2, %rd13;
	cvta.to.global.u64 	%rd3, %rd12;
	cvta.to.global.u64 	%rd4, %rd9;
	cvta.to.global.u64 	%rd5, %rd10;
	mov.u32 	%r16, %tid.x;
	and.b32  	%r1, %r16, 31;
	mov.u32 	%r17, %ntid.x;
	mov.u32 	%r18, %ctaid.x;
	shr.u32 	%r19, %r17, 1;
	and.b32  	%r20, %r19, 1008;
	mul.lo.s32 	%r2, %r20, %r18;
	shr.u32 	%r21, %r16, 1;
	and.b32  	%r3, %r21, 496;
	add.s32 	%r22, %r2, %r3;
	add.s32 	%r35, %r22, %r1;
	add.s32 	%r23, %r22, 16;
	min.s32 	%r5, %r23, %r15;
	setp.ge.s32 	%p1, %r35, %r5;
	@%p1 bra 	$L__BB0_7;
	mov.f32 	%f11, 0f3F800000;
	sub.f32 	%f1, %f11, %f4;
	sub.f32 	%f2, %f11, %f5;
	add.s32 	%r24, %r35, 32;
	max.s32 	%r25, %r5, %r24;
	not.b32 	%r26, %r2;
	add.s32 	%r27, %r25, %r26;
	add.s32 	%r28, %r1, %r3;
	sub.s32 	%r6, %r27, %r28;
	and.b32  	%r29, %r6, 96;
	setp.eq.s32 	%p2, %r29, 96;
	@%p2 bra 	$L__BB0_4;
	shr.u32 	%r30, %r6, 5;
	add.s32 	%r31, %r30, 1;
	and.b32  	%r32, %r31, 3;
	neg.s32 	%r33, %r32;
$L__BB0_3:
	.pragma "nounroll";
	setp.gt.f32 	%p3, %f7, 0f00000000;
	mul.wide.s32 	%rd14, %r35, 2;
	add.s64 	%rd15, %rd1, %rd14;
	mul.wide.s32 	%rd16, %r35, 4;
	add.s64 	%rd17, %rd2, %rd16;
	add.s64 	%rd18, %rd3, %rd16;
	add.s64 	%rd19, %rd4, %rd16;
	add.s64 	%rd20, %rd5, %rd14;
	ld.global.nc.u16 	%rs1, [%rd20];
	// begin inline asm
	{  cvt.f32.f16 %f12, %rs1;}

	// end inline asm
	div.rn.f32 	%f14, %f12, %f10;
	ld.global.f32 	%f15, [%rd19];
	fma.rn.f32 	%f16, %f7, %f15, %f14;
	selp.f32 	%f17, %f16, %f14, %p3;
	ld.global.f32 	%f18, [%rd18];
	mul.f32 	%f19, %f1, %f17;
	fma.rn.f32 	%f20, %f4, %f18, %f19;
	ld.global.f32 	%f21, [%rd17];
	mul.f32 	%f22, %f2, %f17;
	mul.f32 	%f23, %f17, %f22;
	fma.rn.f32 	%f24, %f5, %f21, %f23;
	st.global.f32 	[%rd18], %f20;
	st.global.f32 	[%rd17], %f24;
	div.rn.f32 	%f25, %f20, %f8;
	div.rn.f32 	%f26, %f24, %f9;
	mul.f32 	%f27, %f3, %f25;
	sqrt.rn.f32 	%f28, %f26;
	add.f32 	%f29, %f6, %f28;
	div.rn.f32 	%f30, %f27, %f29;
	sub.f32 	%f31, %f15, %f30;
	st.global.f32 	[%rd19], %f31;
	max.f32 	%f32, %f31, 0fC77FE000;
	min.f32 	%f13, %f32, 0f477FE000;
	// begin inline asm
	{  cvt.rn.f16.f32 %rs2, %f13;}

	// end inline asm
	st.global.u16 	[%rd15], %rs2;
	add.s32 	%r35, %r35, 32;
	add.s32 	%r33, %r33, 1;
	setp.ne.s32 	%p4, %r33, 0;
	@%p4 bra 	$L__BB0_3;
$L__BB0_4:
	setp.lt.u32 	%p5, %r6, 96;
	@%p5 bra 	$L__BB0_7;
	add.s64 	%rd6, %rd3, 256;
	add.s64 	%rd7, %rd1, 128;
	add.s64 	%rd8, %rd2, 256;
$L__BB0_6:
	ld.param.u64 	%rd31, [adam_tensor_core_f16_param_2];
	ld.param.u64 	%rd30, [adam_tensor_core_f16_param_1];
	setp.gt.f32 	%p6, %f7, 0f00000000;
	mul.wide.s32 	%rd21, %r35, 2;
	cvta.to.global.u64 	%rd22, %rd31;
	add.s64 	%rd23, %rd22, %rd21;
	mul.wide.s32 	%rd24, %r35, 4;
	cvta.to.global.u64 	%rd25, %rd30;
	add.s64 	%rd26, %rd25, %rd24;
	add.s64 	%rd27, %rd6, %rd24;
	add.s64 	%rd28, %rd7, %rd21;
	add.s64 	%rd29, %rd8, %rd24;
	ld.global.nc.u16 	%rs3, [%rd23];
	// begin inline asm
	{  cvt.f32.f16 %f33, %rs3;}

	// end inline asm
	div.rn.f32 	%f41, %f33, %f10;
	ld.global.f32 	%f42, [%rd26];
	fma.rn.f32 	%f43, %f7, %f42, %f41;
	selp.f32 	%f44, %f43, %f41, %p6;
	ld.global.f32 	%f45, [%rd27+-256];
	mul.f32 	%f46, %f1, %f44;
	fma.rn.f32 	%f47, %f4, %f45, %f46;
	ld.global.f32 	%f48, [%rd29+-256];
	mul.f32 	%f49, %f2, %f44;
	mul.f32 	%f50, %f44, %f49;
	fma.rn.f32 	%f51, %f5, %f48, %f50;
	st.global.f32 	[%rd27+-256], %f47;
	st.global.f32 	[%rd29+-256], %f51;
	div.rn.f32 	%f52, %f47, %f8;
	div.rn.f32 	%f53, %f51, %f9;
	mul.f32 	%f54, %f3, %f52;
	sqrt.rn.f32 	%f55, %f53;
	add.f32 	%f56, %f6, %f55;
	div.rn.f32 	%f57, %f54, %f56;
	sub.f32 	%f58, %f42, %f57;
	st.global.f32 	[%rd26], %f58;
	max.f32 	%f59, %f58, 0fC77FE000;
	min.f32 	%f34, %f59, 0f477FE000;
	// begin inline asm
	{  cvt.rn.f16.f32 %rs4, %f34;}

	// end inline asm
	st.global.u16 	[%rd28+-128], %rs4;
	ld.global.nc.u16 	%rs5, [%rd23+64];
	// begin inline asm
	{  cvt.f32.f16 %f35, %rs5;}

	// end inline asm
	div.rn.f32 	%f60, %f35, %f10;
	ld.global.f32 	%f61, [%rd26+128];
	fma.rn.f32 	%f62, %f7, %f61, %f60;
	selp.f32 	%f63, %f62, %f60, %p6;
	ld.global.f32 	%f64, [%rd27+-128];
	mul.f32 	%f65, %f1, %f63;
	fma.rn.f32 	%f66, %f4, %f64, %f65;
	ld.global.f32 	%f67, [%rd29+-128];
	mul.f32 	%f68, %f2, %f63;
	mul.f32 	%f69, %f63, %f68;
	fma.rn.f32 	%f70, %f5, %f67, %f69;
	st.global.f32 	[%rd27+-128], %f66;
	st.global.f32 	[%rd29+-128], %f70;
	div.rn.f32 	%f71, %f66, %f8;
	div.rn.f32 	%f72, %f70, %f9;
	mul.f32 	%f73, %f3, %f71;
	sqrt.rn.f32 	%f74, %f72;
	add.f32 	%f75, %f6, %f74;
	div.rn.f32 	%f76, %f73, %f75;
	sub.f32 	%f77, %f61, %f76;
	st.global.f32 	[%rd26+128], %f77;
	max.f32 	%f78, %f77, 0fC77FE000;
	min.f32 	%f36, %f78, 0f477FE000;
	// begin inline asm
	{  cvt.rn.f16.f32 %rs6, %f36;}

	// end inline asm
	st.global.u16 	[%rd28+-64], %rs6;
	ld.global.nc.u16 	%rs7, [%rd23+128];
	// begin inline asm
	{  cvt.f32.f16 %f37, %rs7;}

	// end inline asm
	div.rn.f32 	%f79, %f37, %f10;
	ld.global.f32 	%f80, [%rd26+256];
	fma.rn.f32 	%f81, %f7, %f80, %f79;
	selp.f32 	%f82, %f81, %f79, %p6;
	ld.global.f32 	%f83, [%rd27];
	mul.f32 	%f84, %f1, %f82;
	fma.rn.f32 	%f85, %f4, %f83, %f84;
	ld.global.f32 	%f86, [%rd29];
	mul.f32 	%f87, %f2, %f82;
	mul.f32 	%f88, %f82, %f87;
	fma.rn.f32 	%f89, %f5, %f86, %f88;
	st.global.f32 	[%rd27], %f85;
	st.global.f32 	[%rd29], %f89;
	div.rn.f32 	%f90, %f85, %f8;
	div.rn.f32 	%f91, %f89, %f9;
	mul.f32 	%f92, %f3, %f90;
	sqrt.rn.f32 	%f93, %f91;
	add.f32 	%f94, %f6, %f93;
	div.rn.f32 	%f95, %f92, %f94;
	sub.f32 	%f96, %f80, %f95;
	st.global.f32 	[%rd26+256], %f96;
	max.f32 	%f97, %f96, 0fC77FE000;
	min.f32 	%f38, %f97, 0f477FE000;
	// begin inline asm
	{  cvt.rn.f16.f32 %rs8, %f38;}

	// end inline asm
	st.global.u16 	[%rd28], %rs8;
	ld.global.nc.u16 	%rs9, [%rd23+192];
	// begin inline asm
	{  cvt.f32.f16 %f39, %rs9;}

	// end inline asm
	div.rn.f32 	%f98, %f39, %f10;
	ld.global.f32 	%f99, [%rd26+384];
	fma.rn.f32 	%f100, %f7, %f99, %f98;
	selp.f32 	%f101, %f100, %f98, %p6;
	ld.global.f32 	%f102, [%rd27+128];
	mul.f32 	%f103, %f1, %f101;
	fma.rn.f32 	%f104, %f4, %f102, %f103;
	ld.global.f32 	%f105, [%rd29+128];
	mul.f32 	%f106, %f2, %f101;
	mul.f32 	%f107, %f101, %f106;
	fma.rn.f32 	%f108, %f5, %f105, %f107;
	st.global.f32 	[%rd27+128], %f104;
	st.global.f32 	[%rd29+128], %f108;
	div.rn.f32 	%f109, %f104, %f8;
	div.rn.f32 	%f110, %f108, %f9;
	mul.f32 	%f111, %f3, %f109;
	sqrt.rn.f32 	%f112, %f110;
	add.f32 	%f113, %f6, %f112;
	div.rn.f32 	%f114, %f111, %f113;
	sub.f32 	%f115, %f99, %f114;
	st.global.f32 	[%rd26+384], %f115;
	max.f32 	%f116, %f115, 0fC77FE000;
	min.f32 	%f40, %f116, 0f477FE000;
	// begin inline asm
	{  cvt.rn.f16.f32 %rs10, %f40;}

	// end inline asm
	st.global.u16 	[%rd28+64], %rs10;
	add.s32 	%r35, %r35, 128;
	setp.lt.s32 	%p7, %r35, %r5;
	@%p7 bra 	$L__BB0_6;
$L__BB0_7:
	ret;

}
	// .globl	lamb_tensor_core_f16
.visible .entry lamb_tensor_core_f16(
	.param .u64 .ptr .align 1 lamb_tensor_core_f16_param_0,
	.param .u64 .ptr .align 1 lamb_tensor_core_f16_param_1,
	.param .u64 .ptr .align 1 lamb_tensor_core_f16_param_2,
	.param .u64 .ptr .align 1 lamb_tensor_core_f16_param_3,
	.param .u64 .ptr .align 1 lamb_tensor_core_f16_param_4,
	.param .f32 lamb_tensor_core_f16_param_5,
	.param .f32 lamb_tensor_core_f16_param_6,
	.param .f32 lamb_tensor_core_f16_param_7,
	.param .f32 lamb_tensor_core_f16_param_8,
	.param .f32 lamb_tensor_core_f16_param_9,
	.param .f32 lamb_tensor_core_f16_param_10,
	.param .f32 lamb_tensor_core_f16_param_11,
	.param .f32 lamb_tensor_core_f16_param_12,
	.param .u32 lamb_tensor_core_f16_param_13
)
{
	.reg .pred 	%p<34>;
	.reg .b16 	%rs<7>;
	.reg .b32 	%r<117>;
	.reg .b32 	%f<296>;
	.reg .b64 	%rd<44>;

	ld.param.u64 	%rd6, [lamb_tensor_core_f16_param_0];
	ld.param.u64 	%rd7, [lamb_tensor_core_f16_param_1];
	ld.param.u64 	%rd8, [lamb_tensor_core_f16_param_3];
	ld.param.u64 	%rd9, [lamb_tensor_core_f16_param_4];
	ld.param.f32 	%f41, [lamb_tensor_core_f16_param_6];
	ld.param.f32 	%f42, [lamb_tensor_core_f16_param_7];
	ld.param.f32 	%f43, [lamb_tensor_core_f16_param_8];
	ld.param.f32 	%f45, [lamb_tensor_core_f16_param_10];
	ld.param.f32 	%f46, [lamb_tensor_core_f16_param_11];
	ld.param.u32 	%r40, [lamb_tensor_core_f16_param_13];
	cvta.to.global.u64 	%rd1, %rd6;
	cvta.to.global.u64 	%rd2, %rd7;
	cvta.to.global.u64 	%rd3, %rd9;
	cvta.to.global.u64 	%rd4, %rd8;
	mov.u32 	%r1, %ntid.x;
	shr.u32 	%r2, %r1, 5;
	mov.u32 	%r3, %tid.x;
	shr.u32 	%r41, %r1, 4;
	and.b32  	%r42, %r41, 126;
	setp.ge.u32 	%p1, %r3, %r42;
	@%p1 bra 	$L__BB1_2;
	shl.b32 	%r43, %r3, 2;
	mov.u32 	%r44, shared_data;
	add.s32 	%r45, %r44, %r43;
	mov.b32 	%r46, 0;
	st.shared.u32 	[%r45], %r46;
$L__BB1_2:
	bar.sync 	0;
	mov.u32 	%r47, %ctaid.x;
	mad.lo.s32 	%r115, %r47, %r1, %r3;
	mov.u32 	%r48, %nctaid.x;
	mul.lo.s32 	%r5, %r1, %r48;
	setp.ge.s32 	%p2, %r115, %r40;
	mov.f32 	%f274, 0f00000000;
	mov.f32 	%f275, %f274;
	@%p2 bra 	$L__BB1_5;
	mov.f32 	%f275, 0f00000000;
	mov.u32 	%r105, %r115;
	mov.f32 	%f274, %f275;
$L__BB1_4:
	ld.param.f32 	%f271, [lamb_tensor_core_f16_param_12];
	ld.param.f32 	%f270, [lamb_tensor_core_f16_param_9];
	ld.param.u64 	%rd43, [lamb_tensor_core_f16_param_2];
	setp.gt.f32 	%p3, %f270, 0f00000000;
	cvta.to.global.u64 	%rd10, %rd43;
	mul.wide.s32 	%rd11, %r105, 2;
	add.s64 	%rd12, %rd10, %rd11;
	ld.global.nc.u16 	%rs1, [%rd12];
	// begin inline asm
	{  cvt.f32.f16 %f50, %rs1;}

	// end inline asm
	div.rn.f32 	%f51, %f50, %f271;
	mul.wide.s32 	%rd13, %r105, 4;
	add.s64 	%rd14, %rd2, %rd13;
	ld.global.f32 	%f52, [%rd14];
	fma.rn.f32 	%f53, %f270, %f52, %f51;
	selp.f32 	%f54, %f53, %f51, %p3;
	add.s64 	%rd15, %rd4, %rd13;
	ld.global.f32 	%f55, [%rd15];
	mov.f32 	%f56, 0f3F800000;
	sub.f32 	%f57, %f56, %f41;
	mul.f32 	%f58, %f57, %f54;
	fma.rn.f32 	%f59, %f41, %f55, %f58;
	add.s64 	%rd16, %rd3, %rd13;
	ld.global.f32 	%f60, [%rd16];
	sub.f32 	%f61, %f56, %f42;
	mul.f32 	%f62, %f61, %f54;
	mul.f32 	%f63, %f54, %f62;
	fma.rn.f32 	%f64, %f42, %f60, %f63;
	st.global.f32 	[%rd15], %f59;
	st.global.f32 	[%rd16], %f64;
	div.rn.f32 	%f65, %f59, %f45;
	div.rn.f32 	%f66, %f64, %f46;
	sqrt.rn.f32 	%f67, %f66;
	add.f32 	%f68, %f43, %f67;
	div.rn.f32 	%f69, %f65, %f68;
	fma.rn.f32 	%f274, %f52, %f52, %f274;
	fma.rn.f32 	%f275, %f69, %f69, %f275;
	add.s32 	%r105, %r105, %r5;
	setp.lt.s32 	%p4, %r105, %r40;
	@%p4 bra 	$L__BB1_4;
$L__BB1_5:
	shl.b32 	%r49, %r2, 2;
	mov.u32 	%r50, shared_data;
	add.s32 	%r8, %r50, %r49;
	mov.b32 	%r51, %f274;
	shfl.sync.down.b32	%r52|%p5, %r51, 16, 31, -1;
	mov.b32 	%f70, %r52;
	add.f32 	%f71, %f274, %f70;
	mov.b32 	%r53, %f275;
	shfl.sync.down.b32	%r54|%p6, %r53, 16, 31, -1;
	mov.b32 	%f72, %r54;
	add.f32 	%f73, %f275, %f72;
	mov.b32 	%r55, %f71;
	shfl.sync.down.b32	%r56|%p7, %r55, 8, 31, -1;
	mov.b32 	%f74, %r56;
	add.f32 	%f75, %f71, %f74;
	mov.b32 	%r57, %f73;
	shfl.sync.down.b32	%r58|%p8, %r57, 8, 31, -1;
	mov.b32 	%f76, %r58;
	add.f32 	%f77, %f73, %f76;
	mov.b32 	%r59, %f75;
	shfl.sync.down.b32	%r60|%p9, %r59, 4, 31, -1;
	mov.b32 	%f78, %r60;
	add.f32 	%f79, %f75, %f78;
	mov.b32 	%r61, %f77;
	shfl.sync.down.b32	%r62|%p10, %r61, 4, 31, -1;
	mov.b32 	%f80, %r62;
	add.f32 	%f81, %f77, %f80;
	mov.b32 	%r63, %f79;
	shfl.sync.down.b32	%r64|%p11, %r63, 2, 31, -1;
	mov.b32 	%f82, %r64;
	add.f32 	%f83, %f79, %f82;
	mov.b32 	%r65, %f81;
	shfl.sync.down.b32	%r66|%p12, %r65, 2, 31, -1;
	mov.b32 	%f84, %r66;
	add.f32 	%f85, %f81, %f84;
	mov.b32 	%r67, %f83;
	shfl.sync.down.b32	%r68|%p13, %r67, 1, 31, -1;
	mov.b32 	%f86, %r68;
	add.f32 	%f7, %f83, %f86;
	mov.b32 	%r69, %f85;
	shfl.sync.down.b32	%r70|%p14, %r69, 1, 31, -1;
	mov.b32 	%f87, %r70;
	add.f32 	%f8, %f85, %f87;
	and.b32  	%r71, %r3, 31;
	setp.ne.s32 	%p15, %r71, 0;
	@%p15 bra 	$L__BB1_7;
	shr.u32 	%r72, %r3, 3;
	and.b32  	%r73, %r72, 124;
	add.s32 	%r75, %r50, %r73;
	st.shared.f32 	[%r75], %f7;
	add.s32 	%r76, %r8, %r73;
	st.shared.f32 	[%r76], %f8;
$L__BB1_7:
	bar.sync 	0;
	setp.ne.s32 	%p16, %r3, 0;
	@%p16 bra 	$L__BB1_23;
	setp.lt.u32 	%p17, %r1, 32;
	mov.f32 	%f294, 0f322BCC77;
	mov.f32 	%f295, %f294;
	@%p17 bra 	$L__BB1_22;
	add.s32 	%r78, %r2, -1;
	and.b32  	%r9, %r2, 15;
	setp.lt.u32 	%p18, %r78, 15;
	mov.f32 	%f293, 0f00000000;
	mov.b32 	%r109, 0;
	mov.f32 	%f292, %f293;
	@%p18 bra 	$L__BB1_12;
	and.b32  	%r109, %r2, 48;
	shr.u32 	%r80, %r1, 5;
	and.b32  	%r81, %r80, 134217712;
	neg.s32 	%r107, %r81;
	add.s32 	%r106, %r50, 32;
	mov.f32 	%f293, 0f00000000;
$L__BB1_11:
	.pragma "nounroll";
	ld.shared.v4.f32 	{%f92, %f93, %f94, %f95}, [%r106+-32];
	add.f32 	%f96, %f292, %f92;
	add.s32 	%r83, %r106, %r49;
	ld.shared.f32 	%f97, [%r83+-32];
	add.f32 	%f98, %f293, %f97;
	add.f32 	%f99, %f96, %f93;
	ld.shared.f32 	%f100, [%r83+-28];
	add.f32 	%f101, %f98, %f100;
	add.f32 	%f102, %f99, %f94;
	ld.shared.f32 	%f103, [%r83+-24];
	add.f32 	%f104, %f101, %f103;
	add.f32 	%f105, %f102, %f95;
	ld.shared.f32 	%f106, [%r83+-20];
	add.f32 	%f107, %f104, %f106;
	ld.shared.v4.f32 	{%f108, %f109, %f110, %f111}, [%r106+-16];
	add.f32 	%f112, %f105, %f108;
	ld.shared.f32 	%f113, [%r83+-16];
	add.f32 	%f114, %f107, %f113;
	add.f32 	%f115, %f112, %f109;
	ld.shared.f32 	%f116, [%r83+-12];
	add.f32 	%f117, %f114, %f116;
	add.f32 	%f118, %f115, %f110;
	ld.shared.f32 	%f119, [%r83+-8];
	add.f32 	%f120, %f117, %f119;
	add.f32 	%f121, %f118, %f111;
	ld.shared.f32 	%f122, [%r83+-4];
	add.f32 	%f123, %f120, %f122;
	ld.shared.v4.f32 	{%f124, %f125, %f126, %f127}, [%r106];
	add.f32 	%f128, %f121, %f124;
	ld.shared.f32 	%f129, [%r83];
	add.f32 	%f130, %f123, %f129;
	add.f32 	%f131, %f128, %f125;
	ld.shared.f32 	%f132, [%r83+4];
	add.f32 	%f133, %f130, %f132;
	add.f32 	%f134, %f131, %f126;
	ld.shared.f32 	%f135, [%r83+8];
	add.f32 	%f136, %f133, %f135;
	add.f32 	%f137, %f134, %f127;
	ld.shared.f32 	%f138, [%r83+12];
	add.f32 	%f139, %f136, %f138;
	ld.shared.v4.f32 	{%f140, %f141, %f142, %f143}, [%r106+16];
	add.f32 	%f144, %f137, %f140;
	ld.shared.f32 	%f145, [%r83+16];
	add.f32 	%f146, %f139, %f145;
	add.f32 	%f147, %f144, %f141;
	ld.shared.f32 	%f148, [%r83+20];
	add.f32 	%f149, %f146, %f148;
	add.f32 	%f150, %f147, %f142;
	ld.shared.f32 	%f151, [%r83+24];
	add.f32 	%f152, %f149, %f151;
	add.f32 	%f292, %f150, %f143;
	ld.shared.f32 	%f153, [%r83+28];
	add.f32 	%f293, %f152, %f153;
	add.s32 	%r107, %r107, 16;
	add.s32 	%r106, %r106, 64;
	setp.ne.s32 	%p19, %r107, 0;
	@%p19 bra 	$L__BB1_11;
$L__BB1_12:
	setp.eq.s32 	%p20, %r9, 0;
	@%p20 bra 	$L__BB1_21;
	and.b32  	%r18, %r2, 7;
	setp.lt.u32 	%p21, %r9, 8;
	@%p21 bra 	$L__BB1_15;
	shl.b32 	%r84, %r109, 2;
	add.s32 	%r86, %r50, %r84;
	ld.shared.f32 	%f155, [%r86];
	add.f32 	%f156, %f292, %f155;
	add.s32 	%r87, %r8, %r84;
	ld.shared.f32 	%f157, [%r87];
	add.f32 	%f158, %f293, %f157;
	ld.shared.f32 	%f159, [%r86+4];
	add.f32 	%f160, %f156, %f159;
	ld.shared.f32 	%f161, [%r87+4];
	add.f32 	%f162, %f158, %f161;
	ld.shared.f32 	%f163, [%r86+8];
	add.f32 	%f164, %f160, %f163;
	ld.shared.f32 	%f165, [%r87+8];
	add.f32 	%f166, %f162, %f165;
	ld.shared.f32 	%f167, [%r86+12];
	add.f32 	%f168, %f164, %f167;
	ld.shared.f32 	%f169, [%r87+12];
	add.f32 	%f170, %f166, %f169;
	ld.shared.f32 	%f171, [%r86+16];
	add.f32 	%f172, %f168, %f171;
	ld.shared.f32 	%f173, [%r87+16];
	add.f32 	%f174, %f170, %f173;
	ld.shared.f32 	%f175, [%r86+20];
	add.f32 	%f176, %f172, %f175;
	ld.shared.f32 	%f177, [%r87+20];
	add.f32 	%f178, %f174, %f177;
	ld.shared.f32 	%f179, [%r86+24];
	add.f32 	%f180, %f176, %f179;
	ld.shared.f32 	%f181, [%r87+24];
	add.f32 	%f182, %f178, %f181;
	ld.shared.f32 	%f183, [%r86+28];
	add.f32 	%f292, %f180, %f183;
	ld.shared.f32 	%f184, [%r87+28];
	add.f32 	%f293, %f182, %f184;
	add.s32 	%r109, %r109, 8;
$L__BB1_15:
	setp.eq.s32 	%p22, %r18, 0;
	@%p22 bra 	$L__BB1_21;
	and.b32  	%r21, %r2, 3;
	setp.lt.u32 	%p23, %r18, 4;
	@%p23 bra 	$L__BB1_18;
	shl.b32 	%r88, %r109, 2;
	add.s32 	%r90, %r50, %r88;
	ld.shared.f32 	%f186, [%r90];
	add.f32 	%f187, %f292, %f186;
	add.s32 	%r91, %r8, %r88;
	ld.shared.f32 	%f188, [%r91];
	add.f32 	%f189, %f293, %f188;
	ld.shared.f32 	%f190, [%r90+4];
	add.f32 	%f191, %f187, %f190;
	ld.shared.f32 	%f192, [%r91+4];
	add.f32 	%f193, %f189, %f192;
	ld.shared.f32 	%f194, [%r90+8];
	add.f32 	%f195, %f191, %f194;
	ld.shared.f32 	%f196, [%r91+8];
	add.f32 	%f197, %f193, %f196;
	ld.shared.f32 	%f198, [%r90+12];
	add.f32 	%f292, %f195, %f198;
	ld.shared.f32 	%f199, [%r91+12];
	add.f32 	%f293, %f197, %f199;
	add.s32 	%r109, %r109, 4;
$L__BB1_18:
	setp.eq.s32 	%p24, %r21, 0;
	@%p24 bra 	$L__BB1_21;
	shl.b32 	%r92, %r109, 2;
	add.s32 	%r112, %r50, %r92;
	neg.s32 	%r111, %r21;
$L__BB1_20:
	.pragma "nounroll";
	ld.shared.f32 	%f200, [%r112];
	add.f32 	%f292, %f292, %f200;
	add.s32 	%r94, %r112, %r49;
	ld.shared.f32 	%f201, [%r94];
	add.f32 	%f293, %f293, %f201;
	add.s32 	%r112, %r112, 4;
	add.s32 	%r111, %r111, 1;
	setp.ne.s32 	%p25, %r111, 0;
	@%p25 bra 	$L__BB1_20;
$L__BB1_21:
	add.f32 	%f294, %f292, 0f322BCC77;
	add.f32 	%f295, %f293, 0f322BCC77;
$L__BB1_22:
	sqrt.rn.f32 	%f202, %f294;
	sqrt.rn.f32 	%f203, %f295;
	setp.gt.f32 	%p26, %f202, 0f00000000;
	setp.gt.f32 	%p27, %f203, 0f00000000;
	div.rn.f32 	%f205, %f202, %f203;
	selp.f32 	%f206, %f205, 0f3F800000, %p27;
	selp.f32 	%f207, %f206, 0f3F800000, %p26;
	st.shared.f32 	[shared_data], %f207;
$L__BB1_23:
	setp.ge.s32 	%p28, %r115, %r40;
	bar.sync 	0;
	@%p28 bra 	$L__BB1_30;
	ld.param.f32 	%f269, [lamb_tensor_core_f16_param_5];
	ld.shared.f32 	%f208, [shared_data];
	mul.f32 	%f39, %f269, %f208;
	add.s32 	%r95, %r115, %r5;
	max.s32 	%r96, %r40, %r95;
	setp.lt.s32 	%p29, %r95, %r40;
	selp.u32 	%r97, 1, 0, %p29;
	add.s32 	%r98, %r95, %r97;
	sub.s32 	%r99, %r96, %r98;
	div.u32 	%r100, %r99, %r5;
	add.s32 	%r31, %r100, %r97;
	and.b32  	%r101, %r31, 3;
	setp.eq.s32 	%p30, %r101, 3;
	@%p30 bra 	$L__BB1_27;
	add.s32 	%r102, %r31, 1;
	and.b32  	%r103, %r102, 3;
	neg.s32 	%r113, %r103;
$L__BB1_26:
	.pragma "nounroll";
	mul.wide.s32 	%rd17, %r115, 2;
	add.s64 	%rd18, %rd1, %rd17;
	mul.wide.s32 	%rd19, %r115, 4;
	add.s64 	%rd20, %rd2, %rd19;
	add.s64 	%rd21, %rd3, %rd19;
	add.s64 	%rd22, %rd4, %rd19;
	ld.global.f32 	%f210, [%rd22];
	ld.global.f32 	%f211, [%rd21];
	div.rn.f32 	%f212, %f210, %f45;
	div.rn.f32 	%f213, %f211, %f46;
	sqrt.rn.f32 	%f214, %f213;
	add.f32 	%f215, %f43, %f214;
	div.rn.f32 	%f216, %f212, %f215;
	ld.global.f32 	%f217, [%rd20];
	mul.f32 	%f218, %f39, %f216;
	sub.f32 	%f219, %f217, %f218;
	st.global.f32 	[%rd20], %f219;
	max.f32 	%f220, %f219, 0fC77FE000;
	min.f32 	%f209, %f220, 0f477FE000;
	// begin inline asm
	{  cvt.rn.f16.f32 %rs2, %f209;}

	// end inline asm
	st.global.u16 	[%rd18], %rs2;
	add.s32 	%r115, %r115, %r5;
	add.s32 	%r113, %r113, 1;
	setp.ne.s32 	%p31, %r113, 0;
	@%p31 bra 	$L__BB1_26;
$L__BB1_27:
	setp.lt.u32 	%p32, %r31, 3;
	@%p32 bra 	$L__BB1_30;
	mul.wide.s32 	%rd29, %r5, 4;
	mul.wide.s32 	%rd33, %r5, 2;
	shl.b32 	%r104, %r5, 2;
$L__BB1_29:
	mul.wide.s32 	%rd23, %r115, 4;
	add.s64 	%rd24, %rd4, %rd23;
	ld.global.f32 	%f225, [%rd24];
	add.s64 	%rd25, %rd3, %rd23;
	ld.global.f32 	%f226, [%rd25];
	div.rn.f32 	%f227, %f225, %f45;
	div.rn.f32 	%f228, %f226, %f46;
	sqrt.rn.f32 	%f229, %f228;
	add.f32 	%f230, %f43, %f229;
	div.rn.f32 	%f231, %f227, %f230;
	add.s64 	%rd26, %rd2, %rd23;
	ld.global.f32 	%f232, [%rd26];
	mul.f32 	%f233, %f39, %f231;
	sub.f32 	%f234, %f232, %f233;
	st.global.f32 	[%rd26], %f234;
	max.f32 	%f235, %f234, 0fC77FE000;
	min.f32 	%f221, %f235, 0f477FE000;
	// begin inline asm
	{  cvt.rn.f16.f32 %rs3, %f221;}

	// end inline asm
	mul.wide.s32 	%rd27, %r115, 2;
	add.s64 	%rd28, %rd1, %rd27;
	st.global.u16 	[%rd28], %rs3;
	add.s64 	%rd30, %rd24, %rd29;
	ld.global.f32 	%f236, [%rd30];
	add.s64 	%rd31, %rd25, %rd29;
	ld.global.f32 	%f237, [%rd31];
	div.rn.f32 	%f238, %f236, %f45;
	div.rn.f32 	%f239, %f237, %f46;
	sqrt.rn.f32 	%f240, %f239;
	add.f32 	%f241, %f43, %f240;
	div.rn.f32 	%f242, %f238, %f241;
	add.s64 	%rd32, %rd26, %rd29;
	ld.global.f32 	%f243, [%rd32];
	mul.f32 	%f244, %f39, %f242;
	sub.f32 	%f245, %f243, %f244;
	st.global.f32 	[%rd32], %f245;
	max.f32 	%f246, %f245, 0fC77FE000;
	min.f32 	%f222, %f246, 0f477FE000;
	// begin inline asm
	{  cvt.rn.f16.f32 %rs4, %f222;}

	// end inline asm
	add.s64 	%rd34, %rd28, %rd33;
	st.global.u16 	[%rd34], %rs4;
	add.s64 	%rd35, %rd30, %rd29;
	ld.global.f32 	%f247, [%rd35];
	add.s64 	%rd36, %rd31, %rd29;
	ld.global.f32 	%f248, [%rd36];
	div.rn.f32 	%f249, %f247, %f45;
	div.rn.f32 	%f250, %f248, %f46;
	sqrt.rn.f32 	%f251, %f250;
	add.f32 	%f252, %f43, %f251;
	div.rn.f32 	%f253, %f249, %f252;
	add.s64 	%rd37, %rd32, %rd29;
	ld.global.f32 	%f254, [%rd37];
	mul.f32 	%f255, %f39, %f253;
	sub.f32 	%f256, %f254, %f255;
	st.global.f32 	[%rd37], %f256;
	max.f32 	%f257, %f256, 0fC77FE000;
	min.f32 	%f223, %f257, 0f477FE000;
	// begin inline asm
	{  cvt.rn.f16.f32 %rs5, %f223;}

	// end inline asm
	add.s64 	%rd38, %rd34, %rd33;
	st.global.u16 	[%rd38], %rs5;
	add.s64 	%rd39, %rd35, %rd29;
	ld.global.f32 	%f258, [%rd39];
	add.s64 	%rd40, %rd36, %rd29;
	ld.global.f32 	%f259, [%rd40];
	div.rn.f32 	%f260, %f258, %f45;
	div.rn.f32 	%f261, %f259, %f46;
	sqrt.rn.f32 	%f262, %f261;
	add.f32 	%f263, %f43, %f262;
	div.rn.f32 	%f264, %f260, %f263;
	add.s64 	%rd41, %rd37, %rd29;
	ld.global.f32 	%f265, [%rd41];
	mul.f32 	%f266, %f39, %f264;
	sub.f32 	%f267, %f265, %f266;
	st.global.f32 	[%rd41], %f267;
	max.f32 	%f268, %f267, 0fC77FE000;
	min.f32 	%f224, %f268, 0f477FE000;
	// begin inline asm
	{  cvt.rn.f16.f32 %rs6, %f224;}

	// end inline asm
	add.s64 	%rd42, %rd38, %rd33;
	st.global.u16 	[%rd42], %rs6;
	add.s32 	%r115, %r104, %r115;
	setp.lt.s32 	%p33, %r115, %r40;
	@%p33 bra 	$L__BB1_29;
$L__BB1_30:
	ret;

}
	// .globl	adam_tensor_core_bf16
.visible .entry adam_tensor_core_bf16(
	.param .u64 .ptr .align 1 adam_tensor_core_bf16_param_0,
	.param .u64 .ptr .align 1 adam_tensor_core_bf16_param_1,
	.param .u64 .ptr .align 1 adam_tensor_core_bf16_param_2,
	.param .u64 .ptr .align 1 adam_tensor_core_bf16_param_3,
	.param .u64 .ptr .align 1 adam_tensor_core_bf16_param_4,
	.param .f32 adam_tensor_core_bf16_param_5,
	.param .f32 adam_tensor_core_bf16_param_6,
	.param .f32 adam_tensor_core_bf16_param_7,
	.param .f32 adam_tensor_core_bf16_param_8,
	.param .f32 adam_tensor_core_bf16_param_9,
	.param .f32 adam_tensor_core_bf16_param_10,
	.param .f32 adam_tensor_core_bf16_param_11,
	.param .f32 adam_tensor_core_bf16_param_12,
	.param .u32 adam_tensor_core_bf16_param_13
)
{
	.reg .pred 	%p<4>;
	.reg .b16 	%rs<3>;
	.reg .b32 	%r<11>;
	.reg .b32 	%f<36>;
	.reg .b64 	%rd<23>;

	ld.param.f32 	%f4, [adam_tensor_core_bf16_param_6];
	ld.param.f32 	%f5, [adam_tensor_core_bf16_param_7];
	ld.param.f32 	%f6, [adam_tensor_core_bf16_param_8];
	ld.param.u32 	%r6, [adam_tensor_core_bf16_param_13];
	mov.u32 	%r7, %ctaid.x;
	mov.u32 	%r1, %ntid.x;
	mov.u32 	%r8, %tid.x;
	mad.lo.s32 	%r10, %r7, %r1, %r8;
	setp.ge.s32 	%p1, %r10, %r6;
	@%p1 bra 	$L__BB2_3;
	ld.param.u64 	%rd22, [adam_tensor_core_bf16_param_4];
	ld.param.u64 	%rd21, [adam_tensor_core_bf16_param_3];
	ld.param.u64 	%rd20, [adam_tensor_core_bf16_param_2];
	ld.param.u64 	%rd19, [adam_tensor_core_bf16_param_1];
	ld.param.u64 	%rd18, [adam_tensor_core_bf16_param_0];
	mov.f32 	%f11, 0f3F800000;
	sub.f32 	%f1, %f11, %f4;
	sub.f32 	%f2, %f11, %f5;
	mov.u32 	%r9, %nctaid.x;
	mul.lo.s32 	%r3, %r1, %r9;
	cvta.to.global.u64 	%rd1, %rd20;
	cvta.to.global.u64 	%rd2, %rd19;
	cvta.to.global.u64 	%rd3, %rd21;
	cvta.to.global.u64 	%rd4, %rd22;
	cvta.to.global.u64 	%rd5, %rd18;
$L__BB2_2:
	ld.param.f32 	%f35, [adam_tensor_core_bf16_param_12];
	ld.param.f32 	%f34, [adam_tensor_core_bf16_param_11];
	ld.param.f32 	%f33, [adam_tensor_core_bf16_param_10];
	ld.param.f32 	%f32, [adam_tensor_core_bf16_param_9];
	ld.param.f32 	%f31, [adam_tensor_core_bf16_param_5];
	setp.gt.f32 	%p2, %f32, 0f00000000;
	mul.wide.s32 	%rd11, %r10, 2;
	add.s64 	%rd12, %rd1, %rd11;
	ld.global.nc.u16 	%rs1, [%rd12];
	// begin inline asm
	{ cvt.f32.bf16 %f12, %rs1;}

	// end inline asm
	div.rn.f32 	%f14, %f12, %f35;
	mul.wide.s32 	%rd13, %r10, 4;
	add.s64 	%rd14, %rd2, %rd13;
	ld.global.f32 	%f15, [%rd14];
	fma.rn.f32 	%f16, %f32, %f15, %f14;
	selp.f32 	%f17, %f16, %f14, %p2;
	add.s64 	%rd15, %rd3, %rd13;
	ld.global.f32 	%f18, [%rd15];
	mul.f32 	%f19, %f1, %f17;
	fma.rn.f32 	%f20, %f4, %f18, %f19;
	add.s64 	%rd16, %rd4, %rd13;
	ld.global.f32 	%f21, [%rd16];
	mul.f32 	%f22, %f2, %f17;
	mul.f32 	%f23, %f17, %f22;
	fma.rn.f32 	%f24, %f5, %f21, %f23;
	st.global.f32 	[%rd15], %f20;
	st.global.f32 	[%rd16], %f24;
	div.rn.f32 	%f25, %f20, %f33;
	div.rn.f32 	%f26, %f24, %f34;
	mul.f32 	%f27, %f31, %f25;
	sqrt.rn.f32 	%f28, %f26;
	add.f32 	%f29, %f6, %f28;
	div.rn.f32 	%f30, %f27, %f29;
	sub.f32 	%f13, %f15, %f30;
	st.global.f32 	[%rd14], %f13;
	// begin inline asm
	{  cvt.rn.bf16.f32 %rs2, %f13;}

	// end inline asm
	add.s64 	%rd17, %rd5, %rd11;
	st.global.u16 	[%rd17], %rs2;
	add.s32 	%r10, %r10, %r3;
	setp.lt.s32 	%p3, %r10, %r6;
	@%p3 bra 	$L__BB2_2;
$L__BB2_3:
	ret;

}
	// .globl	sgd_momentum_tensor_core_f16
.visible .entry sgd_momentum_tensor_core_f16(
	.param .u64 .ptr .align 1 sgd_momentum_tensor_core_f16_param_0,
	.param .u64 .ptr .align 1 sgd_momentum_tensor_core_f16_param_1,
	.param .u64 .ptr .align 1 sgd_momentum_tensor_core_f16_param_2,
	.param .u64 .ptr .align 1 sgd_momentum_tensor_core_f16_param_3,
	.param .f32 sgd_momentum_tensor_core_f16_param_4,
	.param .f32 sgd_momentum_tensor_core_f16_param_5,
	.param .f32 sgd_momentum_tensor_core_f16_param_6,
	.param .f32 sgd_momentum_tensor_core_f16_param_7,
	.param .u32 sgd_momentum_tensor_core_f16_param_8
)
{
	.reg .pred 	%p<10>;
	.reg .b16 	%rs<19>;
	.reg .b32 	%r<25>;
	.reg .b32 	%f<104>;
	.reg .b64 	%rd<31>;

	ld.param.u64 	%rd9, [sgd_momentum_tensor_core_f16_param_0];
	ld.param.u64 	%rd10, [sgd_momentum_tensor_core_f16_param_1];
	ld.param.u64 	%rd11, [sgd_momentum_tensor_core_f16_param_2];
	ld.param.u64 	%rd12, [sgd_momentum_tensor_core_f16_param_3];
	ld.param.f32 	%f1, [sgd_momentum_tensor_core_f16_param_4];
	ld.param.f32 	%f2, [sgd_momentum_tensor_core_f16_param_5];
	ld.param.f32 	%f3, [sgd_momentum_tensor_core_f16_param_6];
	ld.param.f32 	%f4, [sgd_momentum_tensor_core_f16_param_7];
	ld.param.u32 	%r14, [sgd_momentum_tensor_core_f16_param_8];
	cvta.to.global.u64 	%rd1, %rd9;
	cvta.to.global.u64 	%rd2, %rd11;
	cvta.to.global.u64 	%rd3, %rd12;
	cvta.to.global.u64 	%rd4, %rd10;
	mov.u32 	%r15, %ctaid.x;
	mov.u32 	%r16, %ntid.x;
	mov.u32 	%r17, %tid.x;
	mad.lo.s32 	%r18, %r15, %r16, %r17;
	shl.b32 	%r1, %r18, 2;
	add.s32 	%r2, %r1, 4;
	setp.le.s32 	%p1, %r2, %r14;
	@%p1 bra 	$L__BB3_9;
	setp.ge.s32 	%p3, %r1, %r14;
	@%p3 bra 	$L__BB3_8;
	min.s32 	%r3, %r14, %r2;
	add.s32 	%r19, %r1, 1;
	max.s32 	%r4, %r3, %r19;
	and.b32  	%r5, %r4, 3;
	setp.eq.s32 	%p4, %r5, 0;
	mov.u32 	%r23, %r1;
	@%p4 bra 	$L__BB3_5;
	neg.s32 	%r21, %r5;
	mov.u32 	%r23, %r1;
$L__BB3_4:
	.pragma "nounroll";
	setp.gt.f32 	%p5, %f3, 0f00000000;
	mul.wide.s32 	%rd19, %r23, 2;
	add.s64 	%rd20, %rd1, %rd19;
	mul.wide.s32 	%rd21, %r23, 4;
	add.s64 	%rd22, %rd3, %rd21;
	add.s64 	%rd23, %rd4, %rd21;
	add.s64 	%rd24, %rd2, %rd19;
	ld.global.nc.u16 	%rs9, [%rd24];
	// begin inline asm
	{  cvt.f32.f16 %f49, %rs9;}

	// end inline asm
	div.rn.f32 	%f51, %f49, %f4;
	ld.global.f32 	%f52, [%rd23];
	fma.rn.f32 	%f53, %f3, %f52, %f51;
	selp.f32 	%f54, %f53, %f51, %p5;
	ld.global.f32 	%f55, [%rd22];
	fma.rn.f32 	%f56, %f2, %f55, %f54;
	st.global.f32 	[%rd22], %f56;
	mul.f32 	%f57, %f1, %f56;
	sub.f32 	%f58, %f52, %f57;
	st.global.f32 	[%rd23], %f58;
	max.f32 	%f59, %f58, 0fC77FE000;
	min.f32 	%f50, %f59, 0f477FE000;
	// begin inline asm
	{  cvt.rn.f16.f32 %rs10, %f50;}

	// end inline asm
	st.global.u16 	[%rd20], %rs10;
	add.s32 	%r23, %r23, 1;
	add.s32 	%r21, %r21, 1;
	setp.ne.s32 	%p6, %r21, 0;
	@%p6 bra 	$L__BB3_4;
$L__BB3_5:
	sub.s32 	%r20, %r1, %r4;
	setp.gt.u32 	%p7, %r20, -4;
	@%p7 bra 	$L__BB3_8;
	add.s64 	%rd5, %rd2, 4;
	add.s64 	%rd6, %rd4, 8;
	add.s64 	%rd7, %rd3, 8;
	add.s64 	%rd8, %rd1, 4;
$L__BB3_7:
	setp.gt.f32 	%p8, %f3, 0f00000000;
	mul.wide.s32 	%rd25, %r23, 2;
	add.s64 	%rd26, %rd5, %rd25;
	mul.wide.s32 	%rd27, %r23, 4;
	add.s64 	%rd28, %rd6, %rd27;
	add.s64 	%rd29, %rd7, %rd27;
	add.s64 	%rd30, %rd8, %rd25;
	ld.global.nc.u16 	%rs11, [%rd26+-4];
	// begin inline asm
	{  cvt.f32.f16 %f60, %rs11;}

	// end inline asm
	div.rn.f32 	%f68, %f60, %f4;
	ld.global.f32 	%f69, [%rd28+-8];
	fma.rn.f32 	%f70, %f3, %f69, %f68;
	selp.f32 	%f71, %f70, %f68, %p8;
	ld.global.f32 	%f72, [%rd29+-8];
	fma.rn.f32 	%f73, %f2, %f72, %f71;
	st.global.f32 	[%rd29+-8], %f73;
	mul.f32 	%f74, %f1, %f73;
	sub.f32 	%f75, %f69, %f74;
	st.global.f32 	[%rd28+-8], %f75;
	max.f32 	%f76, %f75, 0fC77FE000;
	min.f32 	%f61, %f76, 0f477FE000;
	// begin inline asm
	{  cvt.rn.f16.f32 %rs12, %f61;}

	// end inline asm
	st.global.u16 	[%rd30+-4], %rs12;
	ld.global.nc.u16 	%rs13, [%rd26+-2];
	// begin inline asm
	{  cvt.f32.f16 %f62, %rs13;}

	// end inline asm
	div.rn.f32 	%f77, %f62, %f4;
	ld.global.f32 	%f78, [%rd28+-4];
	fma.rn.f32 	%f79, %f3, %f78, %f77;
	selp.f32 	%f80, %f79, %f77, %p8;
	ld.global.f32 	%f81, [%rd29+-4];
	fma.rn.f32 	%f82, %f2, %f81, %f80;
	st.global.f32 	[%rd29+-4], %f82;
	mul.f32 	%f83, %f1, %f82;
	sub.f32 	%f84, %f78, %f83;
	st.global.f32 	[%rd28+-4], %f84;
	max.f32 	%f85, %f84, 0fC77FE000;
	min.f32 	%f63, %f85, 0f477FE000;
	// begin inline asm
	{  cvt.rn.f16.f32 %rs14, %f63;}

	// end inline asm
	st.global.u16 	[%rd30+-2], %rs14;
	ld.global.nc.u16 	%rs15, [%rd26];
	// begin inline asm
	{  cvt.f32.f16 %f64, %rs15;}

	// end inline asm
	div.rn.f32 	%f86, %f64, %f4;
	ld.global.f32 	%f87, [%rd28];
	fma.rn.f32 	%f88, %f3, %f87, %f86;
	selp.f32 	%f89, %f88, %f86, %p8;
	ld.global.f32 	%f90, [%rd29];
	fma.rn.f32 	%f91, %f2, %f90, %f89;
	st.global.f32 	[%rd29], %f91;
	mul.f32 	%f92, %f1, %f91;
	sub.f32 	%f93, %f87, %f92;
	st.global.f32 	[%rd28], %f93;
	max.f32 	%f94, %f93, 0fC77FE000;
	min.f32 	%f65, %f94, 0f477FE000;
	// begin inline asm
	{  cvt.rn.f16.f32 %rs16, %f65;}

	// end inline asm
	st.global.u16 	[%rd30], %rs16;
	ld.global.nc.u16 	%rs17, [%rd26+2];
	// begin inline asm
	{  cvt.f32.f16 %f66, %rs17;}

	// end inline asm
	div.rn.f32 	%f95, %f66, %f4;
	ld.global.f32 	%f96, [%rd28+4];
	fma.rn.f32 	%f97, %f3, %f96, %f95;
	selp.f32 	%f98, %f97, %f95, %p8;
	ld.global.f32 	%f99, [%rd29+4];
	fma.rn.f32 	%f100, %f2, %f99, %f98;
	st.global.f32 	[%rd29+4], %f100;
	mul.f32 	%f101, %f1, %f100;
	sub.f32 	%f102, %f96, %f101;
	st.global.f32 	[%rd28+4], %f102;
	max.f32 	%f103, %f102, 0fC77FE000;
	min.f32 	%f67, %f103, 0f477FE000;
	// begin inline asm
	{  cvt.rn.f16.f32 %rs18, %f67;}

	// end inline asm
	st.global.u16 	[%rd30+2], %rs18;
	add.s32 	%r23, %r23, 4;
	setp.lt.s32 	%p9, %r23, %r3;
	@%p9 bra 	$L__BB3_7;
$L__BB3_8:
	ret;
$L__BB3_9:
	mul.wide.s32 	%rd13, %r1, 4;
	add.s64 	%rd14, %rd4, %rd13;
	add.s64 	%rd15, %rd3, %rd13;
	ld.global.v4.f32 	{%f13, %f14, %f15, %f16}, [%rd14];
	ld.global.v4.f32 	{%f17, %f18, %f19, %f20}, [%rd15];
	setp.gt.f32 	%p2, %f3, 0f00000000;
	mul.wide.s32 	%rd16, %r1, 2;
	add.s64 	%rd17, %rd2, %rd16;
	ld.global.nc.u16 	%rs1, [%rd17];
	// begin inline asm
	{  cvt.f32.f16 %f5, %rs1;}

	// end inline asm
	div.rn.f32 	%f21, %f5, %f4;
	fma.rn.f32 	%f22, %f3, %f13, %f21;
	selp.f32 	%f23, %f22, %f21, %p2;
	fma.rn.f32 	%f24, %f2, %f17, %f23;
	mul.f32 	%f25, %f1, %f24;
	sub.f32 	%f26, %f13, %f25;
	max.f32 	%f27, %f26, 0fC77FE000;
	min.f32 	%f6, %f27, 0f477FE000;
	// begin inline asm
	{  cvt.rn.f16.f32 %rs2, %f6;}

	// end inline asm
	add.s64 	%rd18, %rd1, %rd16;
	st.global.u16 	[%rd18], %rs2;
	ld.global.nc.u16 	%rs3, [%rd17+2];
	// begin inline asm
	{  cvt.f32.f16 %f7, %rs3;}

	// end inline asm
	div.rn.f32 	%f28, %f7, %f4;
	fma.rn.f32 	%f29, %f3, %f14, %f28;
	selp.f32 	%f30, %f29, %f28, %p2;
	fma.rn.f32 	%f31, %f2, %f18, %f30;
	mul.f32 	%f32, %f1, %f31;
	sub.f32 	%f33, %f14, %f32;
	max.f32 	%f34, %f33, 0fC77FE000;
	min.f32 	%f8, %f34, 0f477FE000;
	// begin inline asm
	{  cvt.rn.f16.f32 %rs4, %f8;}

	// end inline asm
	st.global.u16 	[%rd18+2], %rs4;
	ld.global.nc.u16 	%rs5, [%rd17+4];
	// begin inline asm
	{  cvt.f32.f16 %f9, %rs5;}

	// end inline asm
	div.rn.f32 	%f35, %f9, %f4;
	fma.rn.f32 	%f36, %f3, %f15, %f35;
	selp.f32 	%f37, %f36, %f35, %p2;
	fma.rn.f32 	%f38, %f2, %f19, %f37;
	mul.f32 	%f39, %f1, %f38;
	sub.f32 	%f40, %f15, %f39;
	max.f32 	%f41, %f40, 0fC77FE000;
	min.f32 	%f10, %f41, 0f477FE000;
	// begin inline asm
	{  cvt.rn.f16.f32 %rs6, %f10;}

	// end inline asm
	st.global.u16 	[%rd18+4], %rs6;
	ld.global.nc.u16 	%rs7, [%rd17+6];
	// begin inline asm
	{  cvt.f32.f16 %f11, %rs7;}

	// end inline asm
	div.rn.f32 	%f42, %f11, %f4;
	fma.rn.f32 	%f43, %f3, %f16, %f42;
	selp.f32 	%f44, %f43, %f42, %p2;
	fma.rn.f32 	%f45, %f2, %f20, %f44;
	mul.f32 	%f46, %f1, %f45;
	sub.f32 	%f47, %f16, %f46;
	max.f32 	%f48, %f47, 0fC77FE000;
	min.f32 	%f12, %f48, 0f477FE000;
	// begin inline asm
	{  cvt.rn.f16.f32 %rs8, %f12;}

	// end inline asm
	st.global.u16 	[%rd18+6], %rs8;
	st.global.v4.f32 	[%rd14], {%f26, %f33, %f40, %f47};
	st.global.v4.f32 	[%rd15], {%f24, %f31, %f38, %f45};
	bra.uni 	$L__BB3_8;

}
	// .globl	scale_gradients_check_overflow_f16
.visible .entry scale_gradients_check_overflow_f16(
	.param .u64 .ptr .align 1 scale_gradients_check_overflow_f16_param_0,
	.param .u64 .ptr .align 1 scale_gradients_check_overflow_f16_param_1,
	.param .u64 .ptr .align 1 scale_gradients_check_overflow_f16_param_2,
	.param .f32 scale_gradients_check_overflow_f16_param_3,
	.param .u32 scale_gradients_check_overflow_f16_param_4
)
{
	.reg .pred 	%p<18>;
	.reg .b16 	%rs<35>;
	.reg .b32 	%r<36>;
	.reg .b32 	%f<40>;
	.reg .b64 	%rd<13>;

	ld.param.u64 	%rd3, [scale_gradients_check_overflow_f16_param_0];
	ld.param.u64 	%rd2, [scale_gradients_check_overflow_f16_param_2];
	ld.param.f32 	%f1, [scale_gradients_check_overflow_f16_param_3];
	ld.param.u32 	%r17, [scale_gradients_check_overflow_f16_param_4];
	cvta.to.global.u64 	%rd1, %rd3;
	mov.u32 	%r18, %ctaid.x;
	mov.u32 	%r19, %ntid.x;
	mov.u32 	%r20, %tid.x;
	mad.lo.s32 	%r33, %r18, %r19, %r20;
	mov.u32 	%r21, %nctaid.x;
	mul.lo.s32 	%r2, %r19, %r21;
	setp.ge.s32 	%p1, %r33, %r17;
	@%p1 bra 	$L__BB4_9;
	add.s32 	%r22, %r33, %r2;
	max.s32 	%r23, %r17, %r22;
	setp.lt.s32 	%p2, %r22, %r17;
	selp.u32 	%r24, 1, 0, %p2;
	add.s32 	%r25, %r22, %r24;
	sub.s32 	%r26, %r23, %r25;
	div.u32 	%r27, %r26, %r2;
	add.s32 	%r28, %r27, %r24;
	add.s32 	%r3, %r28, 1;
	and.b32  	%r4, %r3, 3;
	setp.lt.u32 	%p3, %r28, 3;
	mov.b16 	%rs34, 0;
	@%p3 bra 	$L__BB4_4;
	and.b32  	%r29, %r3, -4;
	shl.b32 	%r5, %r2, 2;
	neg.s32 	%r31, %r29;
	mov.b16 	%rs34, 0;
	mul.wide.s32 	%rd6, %r2, 2;
$L__BB4_3:
	mul.wide.s32 	%rd4, %r33, 2;
	add.s64 	%rd5, %rd1, %rd4;
	ld.global.u16 	%rs11, [%rd5];
	// begin inline asm
	{  cvt.f32.f16 %f2, %rs11;}

	// end inline asm
	abs.f32 	%f10, %f2;
	setp.equ.f32 	%p4, %f10, 0f7F800000;
	mul.f32 	%f12, %f1, %f2;
	abs.f32 	%f13, %f12;
	setp.equ.f32 	%p5, %f13, 0f7F800000;
	max.f32 	%f15, %f12, 0fC77FE000;
	min.f32 	%f3, %f15, 0f477FE000;
	// begin inline asm
	{  cvt.rn.f16.f32 %rs12, %f3;}

	// end inline asm
	st.global.u16 	[%rd5], %rs12;
	add.s64 	%rd7, %rd5, %rd6;
	ld.global.u16 	%rs13, [%rd7];
	// begin inline asm
	{  cvt.f32.f16 %f4, %rs13;}

	// end inline asm
	abs.f32 	%f16, %f4;
	setp.equ.f32 	%p6, %f16, 0f7F800000;
	mul.f32 	%f18, %f1, %f4;
	abs.f32 	%f19, %f18;
	setp.equ.f32 	%p7, %f19, 0f7F800000;
	max.f32 	%f21, %f18, 0fC77FE000;
	min.f32 	%f5, %f21, 0f477FE000;
	// begin inline asm
	{  cvt.rn.f16.f32 %rs14, %f5;}

	// end inline asm
	st.global.u16 	[%rd7], %rs14;
	add.s64 	%rd8, %rd7, %rd6;
	ld.global.u16 	%rs15, [%rd8];
	// begin inline asm
	{  cvt.f32.f16 %f6, %rs15;}

	// end inline asm
	abs.f32 	%f22, %f6;
	setp.equ.f32 	%p8, %f22, 0f7F800000;
	mul.f32 	%f24, %f1, %f6;
	abs.f32 	%f25, %f24;
	setp.equ.f32 	%p9, %f25, 0f7F800000;
	max.f32 	%f27, %f24, 0fC77FE000;
	min.f32 	%f7, %f27, 0f477FE000;
	// begin inline asm
	{  cvt.rn.f16.f32 %rs16, %f7;}

	// end inline asm
	st.global.u16 	[%rd8], %rs16;
	add.s64 	%rd9, %rd8, %rd6;
	ld.global.u16 	%rs17, [%rd9];
	// begin inline asm
	{  cvt.f32.f16 %f8, %rs17;}

	// end inline asm
	abs.f32 	%f28, %f8;
	setp.equ.f32 	%p10, %f28, 0f7F800000;
	mul.f32 	%f30, %f1, %f8;
	abs.f32 	%f31, %f30;
	setp.equ.f32 	%p11, %f31, 0f7F800000;
	selp.b16 	%rs19, 1, %rs34, %p4;
	selp.b16 	%rs20, 1, %rs19, %p5;
	selp.b16 	%rs21, 1, %rs20, %p6;
	selp.b16 	%rs22, 1, %rs21, %p7;
	selp.b16 	%rs23, 1, %rs22, %p8;
	selp.b16 	%rs24, 1, %rs23, %p9;
	selp.b16 	%rs25, 1, %rs24, %p10;
	selp.b16 	%rs34, 1, %rs25, %p11;
	max.f32 	%f32, %f30, 0fC77FE000;
	min.f32 	%f9, %f32, 0f477FE000;
	// begin inline asm
	{  cvt.rn.f16.f32 %rs18, %f9;}

	// end inline asm
	st.global.u16 	[%rd9], %rs18;
	add.s32 	%r33, %r33, %r5;
	add.s32 	%r31, %r31, 4;
	setp.ne.s32 	%p12, %r31, 0;
	@%p12 bra 	$L__BB4_3;
$L__BB4_4:
	setp.eq.s32 	%p13, %r4, 0;
	@%p13 bra 	$L__BB4_7;
	neg.s32 	%r34, %r4;
$L__BB4_6:
	.pragma "nounroll";
	mul.wide.s32 	%rd10, %r33, 2;
	add.s64 	%rd11, %rd1, %rd10;
	ld.global.u16 	%rs26, [%rd11];
	// begin inline asm
	{  cvt.f32.f16 %f33, %rs26;}

	// end inline asm
	abs.f32 	%f35, %f33;
	setp.equ.f32 	%p14, %f35, 0f7F800000;
	mul.f32 	%f37, %f1, %f33;
	abs.f32 	%f38, %f37;
	setp.equ.f32 	%p15, %f38, 0f7F800000;
	selp.b16 	%rs28, 1, %rs34, %p14;
	selp.b16 	%rs34, 1, %rs28, %p15;
	max.f32 	%f39, %f37, 0fC77FE000;
	min.f32 	%f34, %f39, 0f477FE000;
	// begin inline asm
	{  cvt.rn.f16.f32 %rs27, %f34;}

	// end inline asm
	st.global.u16 	[%rd11], %rs27;
	add.s32 	%r33, %r33, %r2;
	add.s32 	%r34, %r34, 1;
	setp.ne.s32 	%p16, %r34, 0;
	@%p16 bra 	$L__BB4_6;
$L__BB4_7:
	and.b16  	%rs29, %rs34, 255;
	setp.eq.s16 	%p17, %rs29, 0;
	@%p17 bra 	$L__BB4_9;
	cvta.to.global.u64 	%rd12, %rd2;
	atom.global.exch.b32 	%r30, [%rd12], 1;
$L__BB4_9:
	ret;

}


// ===== COMPILED SASS (sm_100) =====

	.target	sm_100

	.elftype	@"ET_EXEC"


//--------------------- .note.nv.tkinfo           --------------------------
	.section	.note.nv.tkinfo,"",@"SHT_NOTE"
	.sectionflags	@"SHF_NOTE_NV_TKINFO"
	.tkinfo
        /*0018*/ 	.word	0x00000002
        /*0030*/ 	.string	""
        /*0030*/ 	.string	"ptxas"
        /*0030*/ 	.string	"Cuda compilation tools, release 13.0, V13.0.88"
        /*0030*/ 	.string	"Build cuda_13.0.r13.0/compiler.36424714_0"
        /*0030*/ 	.string	"-arch sm_100 -m 64 "



//--------------------- .note.nv.cuinfo           --------------------------
	.section	.note.nv.cuinfo,"",@"SHT_NOTE"
	.sectionflags	@"SHF_NOTE_NV_CUINFO"
        /*0018*/ 	.short	0x0002
        /*001a*/ 	.short	0x0064
        /*001c*/ 	.short	0x0082
	.zero		2


//--------------------- .nv.info                  --------------------------
	.section	.nv.info,"",@"SHT_CUDA_INFO"
	.align	4


	//----- nvinfo : EIATTR_REGCOUNT
	.align		4
        /*0000*/ 	.byte	0x04, 0x2f
        /*0002*/ 	.short	(.L_1 - .L_0)
	.align		4
.L_0:
        /*0004*/ 	.word	index@(adam_tensor_core_f16)
        /*0008*/ 	.word	0x00000028


	//----- nvinfo : EIATTR_FRAME_SIZE
	.align		4
.L_1:
        /*000c*/ 	.byte	0x04, 0x11
        /*000e*/ 	.short	(.L_3 - .L_2)
	.align		4
.L_2:
        /*0010*/ 	.word	index@($__internal_6_$__cuda_sm3x_div_rn_noftz_f32_slowpath)
        /*0014*/ 	.word	0x00000000


	//----- nvinfo : EIATTR_FRAME_SIZE
	.align		4
.L_3:
        /*0018*/ 	.byte	0x04, 0x11
        /*001a*/ 	.short	(.L_5 - .L_4)
	.align		4
.L_4:
        /*001c*/ 	.word	index@($__internal_5_$__cuda_sm20_sqrt_rn_f32_slowpath)
        /*0020*/ 	.word	0x00000000


	//----- nvinfo : EIATTR_FRAME_SIZE
	.align		4
.L_5:
        /*0024*/ 	.byte	0x04, 0x11
        /*0026*/ 	.short	(.L_7 - .L_6)
	.align		4
.L_6:
        /*0028*/ 	.word	index@(adam_tensor_core_f16)
        /*002c*/ 	.word	0x00000000


	//----- nvinfo : EIATTR_REGCOUNT
	.align		4
.L_7:
        /*0030*/ 	.byte	0x04, 0x2f
        /*0032*/ 	.short	(.L_9 - .L_8)
	.align		4
.L_8:
        /*0034*/ 	.word	index@(lamb_tensor_core_f16)
        /*0038*/ 	.word	0x00000025


	//----- nvinfo : EIATTR_FRAME_SIZE
	.align		4
.L_9:
        /*003c*/ 	.byte	0x04, 0x11
        /*003e*/ 	.short	(.L_11 - .L_10)
	.align		4
.L_10:
        /*0040*/ 	.word	index@($__internal_4_$__cuda_sm3x_div_rn_noftz_f32_slowpath)
        /*0044*/ 	.word	0x00000000


	//----- nvinfo : EIATTR_FRAME_SIZE
	.align		4
.L_11:
        /*0048*/ 	.byte	0x04, 0x11
        /*004a*/ 	.short	(.L_13 - .L_12)
	.align		4
.L_12:
        /*004c*/ 	.word	index@($__internal_3_$__cuda_sm20_sqrt_rn_f32_slowpath)
        /*0050*/ 	.word	0x00000000


	//----- nvinfo : EIATTR_FRAME_SIZE
	.align		4
.L_13:
        /*0054*/ 	.byte	0x04, 0x11
        /*0056*/ 	.short	(.L_15 - .L_14)
	.align		4
.L_14:
        /*0058*/ 	.word	index@(lamb_tensor_core_f16)
        /*005c*/ 	.word	0x00000000


	//----- nvinfo : EIATTR_REGCOUNT
	.align		4
.L_15:
        /*0060*/ 	.byte	0x04, 0x2f
        /*0062*/ 	.short	(.L_17 - .L_16)
	.align		4
.L_16:
        /*0064*/ 	.word	index@(adam_tensor_core_bf16)
        /*0068*/ 	.word	0x00000022


	//----- nvinfo : EIATTR_FRAME_SIZE
	.align		4
.L_17:
        /*006c*/ 	.byte	0x04, 0x11
        /*006e*/ 	.short	(.L_19 - .L_18)
	.align		4
.L_18:
        /*0070*/ 	.word	index@($__internal_2_$__cuda_sm3x_div_rn_noftz_f32_slowpath)
        /*0074*/ 	.word	0x00000000


	//----- nvinfo : EIATTR_FRAME_SIZE
	.align		4
.L_19:
        /*0078*/ 	.byte	0x04, 0x11
        /*007a*/ 	.short	(.L_21 - .L_20)
	.align		4
.L_20:
        /*007c*/ 	.word	index@($__internal_1_$__cuda_sm20_sqrt_rn_f32_slowpath)
        /*0080*/ 	.word	0x00000000


	//----- nvinfo : EIATTR_FRAME_SIZE
	.align		4
.L_21:
        /*0084*/ 	.byte	0x04, 0x11
        /*0086*/ 	.short	(.L_23 - .L_22)
	.align		4
.L_22:
        /*0088*/ 	.word	index@(adam_tensor_core_bf16)
        /*008c*/ 	.word	0x00000000


	//----- nvinfo : EIATTR_REGCOUNT
	.align		4
.L_23:
        /*0090*/ 	.byte	0x04, 0x2f
        /*0092*/ 	.short	(.L_25 - .L_24)
	.align		4
.L_24:
        /*0094*/ 	.word	index@(sgd_momentum_tensor_core_f16)
        /*0098*/ 	.word	0x00000023


	//----- nvinfo : EIATTR_FRAME_SIZE
	.align		4
.L_25:
        /*009c*/ 	.byte	0x04, 0x11
        /*009e*/ 	.short	(.L_27 - .L_26)
	.align		4
.L_26:
        /*00a0*/ 	.word	index@($__internal_0_$__cuda_sm3x_div_rn_noftz_f32_slowpath)
        /*00a4*/ 	.word	0x00000000


	//----- nvinfo : EIATTR_FRAME_SIZE
	.align		4
.L_27:
        /*00a8*/ 	.byte	0x04, 0x11
        /*00aa*/ 	.short	(.L_29 - .L_28)
	.align		4
.L_28:
        /*00ac*/ 	.word	index@(sgd_momentum_tensor_core_f16)
        /*00b0*/ 	.word	0x00000000


	//----- nvinfo : EIATTR_REGCOUNT
	.align		4
.L_29:
        /*00b4*/ 	.byte	0x04, 0x2f
        /*00b6*/ 	.short	(.L_31 - .L_30)
	.align		4
.L_30:
        /*00b8*/ 	.word	index@(scale_gradients_check_overflow_f16)
        /*00bc*/ 	.word	0x00000018


	//----- nvinfo : EIATTR_FRAME_SIZE
	.align		4
.L_31:
        /*00c0*/ 	.byte	0x04, 0x11
        /*00c2*/ 	.short	(.L_33 - .L_32)
	.align		4
.L_32:
        /*00c4*/ 	.word	index@(scale_gradients_check_overflow_f16)
        /*00c8*/ 	.word	0x00000000


	//----- nvinfo : EIATTR_MIN_STACK_SIZE
	.align		4
.L_33:
        /*00cc*/ 	.byte	0x04, 0x12
        /*00ce*/ 	.short	(.L_35 - .L_34)
	.align		4
.L_34:
        /*00d0*/ 	.word	index@(scale_gradients_check_overflow_f16)
        /*00d4*/ 	.word	0x00000000


	//----- nvinfo : EIATTR_MIN_STACK_SIZE
	.align		4
.L_35:
        /*00d8*/ 	.byte	0x04, 0x12
        /*00da*/ 	.short	(.L_37 - .L_36)
	.align		4
.L_36:
        /*00dc*/ 	.word	index@(sgd_momentum_tensor_core_f16)
        /*00e0*/ 	.word	0x00000000


	//----- nvinfo : EIATTR_MIN_STACK_SIZE
	.align		4
.L_37:
        /*00e4*/ 	.byte	0x04, 0x12
        /*00e6*/ 	.short	(.L_39 - .L_38)
	.align		4
.L_38:
        /*00e8*/ 	.word	index@(adam_tensor_core_bf16)
        /*00ec*/ 	.word	0x00000000


	//----- nvinfo : EIATTR_MIN_STACK_SIZE
	.align		4
.L_39:
        /*00f0*/ 	.byte	0x04, 0x12
        /*00f2*/ 	.short	(.L_41 - .L_40)
	.align		4
.L_40:
        /*00f4*/ 	.word	index@(lamb_tensor_core_f16)
        /*00f8*/ 	.word	0x00000000


	//----- nvinfo : EIATTR_MIN_STACK_SIZE
	.align		4
.L_41:
        /*00fc*/ 	.byte	0x04, 0x12
        /*00fe*/ 	.short	(.L_43 - .L_42)
	.align		4
.L_42:
        /*0100*/ 	.word	index@(adam_tensor_core_f16)
        /*0104*/ 	.word	0x00000000
.L_43:


//--------------------- .nv.compat                --------------------------
	.section	.nv.compat,"",@"SHT_CUDA_COMPAT_INFO"
	.align	4
        /*0000*/ 	.byte	0x02, 0x09, 0x00, 0x00, 0x02, 0x02, 0x01, 0x00, 0x02, 0x05, 0x05, 0x00, 0x03, 0x07, 0x01, 0x01
        /*0010*/ 	.byte	0x02, 0x03, 0x00, 0x00, 0x02, 0x06, 0x01, 0x00, 0x04, 0x0b, 0x08, 0x00, 0x01, 0x00, 0x00, 0x00
        /*0020*/ 	.byte	0x00, 0x00, 0x00, 0x00


//--------------------- .nv.info.scale_gradients_check_overflow_f16 --------------------------
	.section	.nv.info.scale_gradients_check_overflow_f16,"",@"SHT_CUDA_INFO"
	.sectionflags	@""
	.align	4


	//----- nvinfo : EIATTR_CUDA_API_VERSION
	.align		4
        /*0000*/ 	.byte	0x04, 0x37
        /*0002*/ 	.short	(.L_45 - .L_44)
.L_44:
        /*0004*/ 	.word	0x00000082


	//----- nvinfo : EIATTR_KPARAM_INFO
	.align		4
.L_45:
        /*0008*/ 	.byte	0x04, 0x17
        /*000a*/ 	.short	(.L_47 - .L_46)
.L_46:
        /*000c*/ 	.word	0x00000000
        /*0010*/ 	.short	0x0004
        /*0012*/ 	.short	0x001c
        /*0014*/ 	.byte	0x00, 0xf0, 0x11, 0x00


	//----- nvinfo : EIATTR_KPARAM_INFO
	.align		4
.L_47:
        /*0018*/ 	.byte	0x04, 0x17
        /*001a*/ 	.short	(.L_49 - .L_48)
.L_48:
        /*001c*/ 	.word	0x00000000
        /*0020*/ 	.short	0x0003
        /*0022*/ 	.short	0x0018
        /*0024*/ 	.byte	0x00, 0xf0, 0x11, 0x00


	//----- nvinfo : EIATTR_KPARAM_INFO
	.align		4
.L_49:
        /*0028*/ 	.byte	0x04, 0x17
        /*002a*/ 	.short	(.L_51 - .L_50)
.L_50:
        /*002c*/ 	.word	0x00000000
        /*0030*/ 	.short	0x0002
        /*0032*/ 	.short	0x0010
        /*0034*/ 	.byte	0x00, 0xf5, 0x21, 0x00


	//----- nvinfo : EIATTR_KPARAM_INFO
	.align		4
.L_51:
        /*0038*/ 	.byte	0x04, 0x17
        /*003a*/ 	.short	(.L_53 - .L_52)
.L_52:
        /*003c*/ 	.word	0x00000000
        /*0040*/ 	.short	0x0001
        /*0042*/ 	.short	0x0008
        /*0044*/ 	.byte	0x00, 0xf5, 0x21, 0x00


	//----- nvinfo : EIATTR_KPARAM_INFO
	.align		4
.L_53:
        /*0048*/ 	.byte	0x04, 0x17
        /*004a*/ 	.short	(.L_55 - .L_54)
.L_54:
        /*004c*/ 	.word	0x00000000
        /*0050*/ 	.short	0x0000
        /*0052*/ 	.short	0x0000
        /*0054*/ 	.byte	0x00, 0xf5, 0x21, 0x00


	//----- nvinfo : EIATTR_SPARSE_MMA_MASK
	.align		4
.L_55:
        /*0058*/ 	.byte	0x03, 0x50
        /*005a*/ 	.short	0x0000


	//----- nvinfo : EIATTR_MAXREG_COUNT
	.align		4
        /*005c*/ 	.byte	0x03, 0x1b
        /*005e*/ 	.short	0x00ff


	//----- nvinfo : EIATTR_MERCURY_ISA_VERSION
	.align		4
        /*0060*/ 	.byte	0x03, 0x5f
        /*0062*/ 	.short	0x0101


	//----- nvinfo : EIATTR_VRC_CTA_INIT_COUNT
	.align		4
        /*0064*/ 	.byte	0x02, 0x4a
	.zero		1
	.zero		1


	//----- nvinfo : EIATTR_EXIT_INSTR_OFFSETS
	.align		4
        /*0068*/ 	.byte	0x04, 0x1c
        /*006a*/ 	.short	(.L_57 - .L_56)


	//   ....[0]....
.L_56:
        /*006c*/ 	.word	0x00000090


	//   ....[1]....
        /*0070*/ 	.word	0x000007e0


	//   ....[2]....
        /*0074*/ 	.word	0x00000820


	//----- nvinfo : EIATTR_CRS_STACK_SIZE
	.align		4
.L_57:
        /*0078*/ 	.byte	0x04, 0x1e
        /*007a*/ 	.short	(.L_59 - .L_58)
.L_58:
        /*007c*/ 	.word	0x00000000


	//----- nvinfo : EIATTR_CBANK_PARAM_SIZE
	.align		4
.L_59:
        /*0080*/ 	.byte	0x03, 0x19
        /*0082*/ 	.short	0x0020


	//----- nvinfo : EIATTR_PARAM_CBANK
	.align		4
        /*0084*/ 	.byte	0x04, 0x0a
        /*0086*/ 	.short	(.L_61 - .L_60)
	.align		4
.L_60:
        /*0088*/ 	.word	index@(.nv.constant0.scale_gradients_check_overflow_f16)
        /*008c*/ 	.short	0x0380
        /*008e*/ 	.short	0x0020


	//----- nvinfo : EIATTR_SW_WAR
	.align		4
.L_61:
        /*0090*/ 	.byte	0x04, 0x36
        /*0092*/ 	.short	(.L_63 - .L_62)
.L_62:
        /*0094*/ 	.word	0x00000008
.L_63:


//--------------------- .nv.info.sgd_momentum_tensor_core_f16 --------------------------
	.section	.nv.info.sgd_momentum_tensor_core_f16,"",@"SHT_CUDA_INFO"
	.sectionflags	@""
	.align	4


	//----- nvinfo : EIATTR_CUDA_API_VERSION
	.align		4
        /*0000*/ 	.byte	0x04, 0x37
        /*0002*/ 	.short	(.L_65 - .L_64)
.L_64:
        /*0004*/ 	.word	0x00000082


	//----- nvinfo : EIATTR_KPARAM_INFO
	.align		4
.L_65:
        /*0008*/ 	.byte	0x04, 0x17
        /*000a*/ 	.short	(.L_67 - .L_66)
.L_66:
        /*000c*/ 	.word	0x00000000
        /*0010*/ 	.short	0x0008
        /*0012*/ 	.short	0x0030
        /*0014*/ 	.byte	0x00, 0xf0, 0x11, 0x00


	//----- nvinfo : EIATTR_KPARAM_INFO
	.align		4
.L_67:
        /*0018*/ 	.byte	0x04, 0x17
        /*001a*/ 	.short	(.L_69 - .L_68)
.L_68:
        /*001c*/ 	.word	0x00000000
        /*0020*/ 	.short	0x0007
        /*0022*/ 	.short	0x002c
        /*0024*/ 	.byte	0x00, 0xf0, 0x11, 0x00


	//----- nvinfo : EIATTR_KPARAM_INFO
	.align		4
.L_69:
        /*0028*/ 	.byte	0x04, 0x17
        /*002a*/ 	.short	(.L_71 - .L_70)
.L_70:
        /*002c*/ 	.word	0x00000000
        /*0030*/ 	.short	0x0006
        /*0032*/ 	.short	0x0028
        /*0034*/ 	.byte	0x00, 0xf0, 0x11, 0x00


	//----- nvinfo : EIATTR_KPARAM_INFO
	.align		4
.L_71:
        /*0038*/ 	.byte	0x04, 0x17
        /*003a*/ 	.short	(.L_73 - .L_72)
.L_72:
        /*003c*/ 	.word	0x00000000
        /*0040*/ 	.short	0x0005
        /*0042*/ 	.short	0x0024
        /*0044*/ 	.byte	0x00, 0xf0, 0x11, 0x00


	//----- nvinfo : EIATTR_KPARAM_INFO
	.align		4
.L_73:
        /*0048*/ 	.byte	0x04, 0x17
        /*004a*/ 	.short	(.L_75 - .L_74)
.L_74:
        /*004c*/ 	.word	0x00000000
        /*0050*/ 	.short	0x0004
        /*0052*/ 	.short	0x0020
        /*0054*/ 	.byte	0x00, 0xf0, 0x11, 0x00


	//----- nvinfo : EIATTR_KPARAM_INFO
	.align		4
.L_75:
        /*0058*/ 	.byte	0x04, 0x17
        /*005a*/ 	.short	(.L_77 - .L_76)
.L_76:
        /*005c*/ 	.word	0x00000000
        /*0060*/ 	.short	0x0003
        /*0062*/ 	.short	0x0018
        /*0064*/ 	.byte	0x00, 0xf5, 0x21, 0x00


	//----- nvinfo : EIATTR_KPARAM_INFO
	.align		4
.L_77:
        /*0068*/ 	.byte	0x04, 0x17
        /*006a*/ 	.short	(.L_79 - .L_78)
.L_78:
        /*006c*/ 	.word	0x00000000
        /*0070*/ 	.short	0x0002
        /*0072*/ 	.short	0x0010
        /*0074*/ 	.byte	0x00, 0xf5, 0x21, 0x00


	//----- nvinfo : EIATTR_KPARAM_INFO
	.align		4
.L_79:
        /*0078*/ 	.byte	0x04, 0x17
        /*007a*/ 	.short	(.L_81 - .L_80)
.L_80:
        /*007c*/ 	.word	0x00000000
        /*0080*/ 	.short	0x0001
        /*0082*/ 	.short	0x0008
        /*0084*/ 	.byte	0x00, 0xf5, 0x21, 0x00


	//----- nvinfo : EIATTR_KPARAM_INFO
	.align		4
.L_81:
        /*0088*/ 	.byte	0x04, 0x17
        /*008a*/ 	.short	(.L_83 - .L_82)
.L_82:
        /*008c*/ 	.word	0x00000000
        /*0090*/ 	.short	0x0000
        /*0092*/ 	.short	0x0000
        /*0094*/ 	.byte	0x00, 0xf5, 0x21, 0x00


	//----- nvinfo : EIATTR_SPARSE_MMA_MASK
	.align		4
.L_83:
        /*0098*/ 	.byte	0x03, 0x50
        /*009a*/ 	.short	0x0000


	//----- nvinfo : EIATTR_MAXREG_COUNT
	.align		4
        /*009c*/ 	.byte	0x03, 0x1b
        /*009e*/ 	.short	0x00ff


	//----- nvinfo : EIATTR_MERCURY_ISA_VERSION
	.align		4
        /*00a0*/ 	.byte	0x03, 0x5f
        /*00a2*/ 	.short	0x0101


	//----- nvinfo : EIATTR_VRC_CTA_INIT_COUNT
	.align		4
        /*00a4*/ 	.byte	0x02, 0x4a
	.zero		1
	.zero		1


	//----- nvinfo : EIATTR_EXIT_INSTR_OFFSETS
	.align		4
        /*00a8*/ 	.byte	0x04, 0x1c
        /*00aa*/ 	.short	(.L_85 - .L_84)


	//   ....[0]....
.L_84:
        /*00ac*/ 	.word	0x00000110


	//   ....[1]....
        /*00b0*/ 	.word	0x00000440


	//   ....[2]....
        /*00b4*/ 	.word	0x00000ce0


	//   ....[3]....
        /*00b8*/ 	.word	0x00001430


	//----- nvinfo : EIATTR_CRS_STACK_SIZE
	.align		4
.L_85:
        /*00bc*/ 	.byte	0x04, 0x1e
        /*00be*/ 	.short	(.L_87 - .L_86)
.L_86:
        /*00c0*/ 	.word	0x00000000


	//----- nvinfo : EIATTR_CBANK_PARAM_SIZE
	.align		4
.L_87:
        /*00c4*/ 	.byte	0x03, 0x19
        /*00c6*/ 	.short	0x0034


	//----- nvinfo : EIATTR_PARAM_CBANK
	.align		4
        /*00c8*/ 	.byte	0x04, 0x0a
        /*00ca*/ 	.short	(.L_89 - .L_88)
	.align		4
.L_88:
        /*00cc*/ 	.word	index@(.nv.constant0.sgd_momentum_tensor_core_f16)
        /*00d0*/ 	.short	0x0380
        /*00d2*/ 	.short	0x0034


	//----- nvinfo : EIATTR_SW_WAR
	.align		4
.L_89:
        /*00d4*/ 	.byte	0x04, 0x36
        /*00d6*/ 	.short	(.L_91 - .L_90)
.L_90:
        /*00d8*/ 	.word	0x00000008
.L_91:


//--------------------- .nv.info.adam_tensor_core_bf16 --------------------------
	.section	.nv.info.adam_tensor_core_bf16,"",@"SHT_CUDA_INFO"
	.sectionflags	@""
	.align	4


	//----- nvinfo : EIATTR_CUDA_API_VERSION
	.align		4
        /*0000*/ 	.byte	0x04, 0x37
        /*0002*/ 	.short	(.L_93 - .L_92)
.L_92:
        /*0004*/ 	.word	0x00000082


	//----- nvinfo : EIATTR_KPARAM_INFO
	.align		4
.L_93:
        /*0008*/ 	.byte	0x04, 0x17
        /*000a*/ 	.short	(.L_95 - .L_94)
.L_94:
        /*000c*/ 	.word	0x00000000
        /*0010*/ 	.short	0x000d
        /*0012*/ 	.short	0x0048
        /*0014*/ 	.byte	0x00, 0xf0, 0x11, 0x00


	//----- nvinfo : EIATTR_KPARAM_INFO
	.align		4
.L_95:
        /*0018*/ 	.byte	0x04, 0x17
        /*001a*/ 	.short	(.L_97 - .L_96)
.L_96:
        /*001c*/ 	.word	0x00000000
        /*0020*/ 	.short	0x000c
        /*0022*/ 	.short	0x0044
        /*0024*/ 	.byte	0x00, 0xf0, 0x11, 0x00


	//----- nvinfo : EIATTR_KPARAM_INFO
	.align		4
.L_97:
        /*0028*/ 	.byte	0x04, 0x17
        /*002a*/ 	.short	(.L_99 - .L_98)
.L_98:
        /*002c*/ 	.word	0x00000000
        /*0030*/ 	.short	0x000b
        /*0032*/ 	.short	0x0040
        /*0034*/ 	.byte	0x00, 0xf0, 0x11, 0x00


	//----- nvinfo : EIATTR_KPARAM_INFO
	.align		4
.L_99:
        /*0038*/ 	.byte	0x04, 0x17
        /*003a*/ 	.short	(.L_101 - .L_100)
.L_100:
        /*003c*/ 	.word	0x00000000
        /*0040*/ 	.short	0x000a
        /*0042*/ 	.short	0x003c
        /*0044*/ 	.byte	0x00, 0xf0, 0x11, 0x00


	//----- nvinfo : EIATTR_KPARAM_INFO
	.align		4
.L_101:
        /*0048*/ 	.byte	0x04, 0x17
        /*004a*/ 	.short	(.L_103 - .L_102)
.L_102:
        /*004c*/ 	.word	0x00000000
        /*0050*/ 	.short	0x0009
        /*0052*/ 	.short	0x0038
        /*0054*/ 	.byte	0x00, 0xf0, 0x11, 0x00


	//----- nvinfo : EIATTR_KPARAM_INFO
	.align		4
.L_103:
        /*0058*/ 	.byte	0x04, 0x17
        /*005a*/ 	.short	(.L_105 - .L_104)
.L_104:
        /*005c*/ 	.word	0x00000000
        /*0060*/ 	.short	0x0008
        /*0062*/ 	.short	0x0034
        /*0064*/ 	.byte	0x00, 0xf0, 0x11, 0x00


	//----- nvinfo : EIATTR_KPARAM_INFO
	.align		4
.L_105:
        /*0068*/ 	.byte	0x04, 0x17
        /*006a*/ 	.short	(.L_107 - .L_106)
.L_106:
        /*006c*/ 	.word	0x00000000
        /*0070*/ 	.short	0x0007
        /*0072*/ 	.short	0x0030
        /*0074*/ 	.byte	0x00, 0xf0, 0x11, 0x00


	//----- nvinfo : EIATTR_KPARAM_INFO
	.align		4
.L_107:
        /*0078*/ 	.byte	0x04, 0x17
        /*007a*/ 	.short	(.L_109 - .L_108)
.L_108:
        /*007c*/ 	.word	0x00000000
        /*0080*/ 	.short	0x0006
        /*0082*/ 	.short	0x002c
        /*0084*/ 	.byte	0x00, 0xf0, 0x11, 0x00


	//----- nvinfo : EIATTR_KPARAM_INFO
	.align		4
.L_109:
        /*0088*/ 	.byte	0x04, 0x17
        /*008a*/ 	.short	(.L_111 - .L_110)
.L_110:
        /*008c*/ 	.word	0x00000000
        /*0090*/ 	.short	0x0005
        /*0092*/ 	.short	0x0028
        /*0094*/ 	.byte	0x00, 0xf0, 0x11, 0x00


	//----- nvinfo : EIATTR_KPARAM_INFO
	.align		4
.L_111:
        /*0098*/ 	.byte	0x04, 0x17
        /*009a*/ 	.short	(.L_113 - .L_112)
.L_112:
        /*009c*/ 	.word	0x00000000
        /*00a0*/ 	.short	0x0004
        /*00a2*/ 	.short	0x0020
        /*00a4*/ 	.byte	0x00, 0xf5, 0x21, 0x00


	//----- nvinfo : EIATTR_KPARAM_INFO
	.align		4
.L_113:
        /*00a8*/ 	.byte	0x04, 0x17
        /*00aa*/ 	.short	(.L_115 - .L_114)
.L_114:
        /*00ac*/ 	.word	0x00000000
        /*00b0*/ 	.short	0x0003
        /*00b2*/ 	.short	0x0018
        /*00b4*/ 	.byte	0x00, 0xf5, 0x21, 0x00


	//----- nvinfo : EIATTR_KPARAM_INFO
	.align		4
.L_115:
        /*00b8*/ 	.byte	0x04, 0x17
        /*00ba*/ 	.short	(.L_117 - .L_116)
.L_116:
        /*00bc*/ 	.word	0x00000000
        /*00c0*/ 	.short	0x0002
        /*00c2*/ 	.short	0x0010
        /*00c4*/ 	.byte	0x00, 0xf5, 0x21, 0x00


	//----- nvinfo : EIATTR_KPARAM_INFO
	.align		4
.L_117:
        /*00c8*/ 	.byte	0x04, 0x17
        /*00ca*/ 	.short	(.L_119 - .L_118)
.L_118:
        /*00cc*/ 	.word	0x00000000
        /*00d0*/ 	.short	0x0001
        /*00d2*/ 	.short	0x0008
        /*00d4*/ 	.byte	0x00, 0xf5, 0x21, 0x00


	//----- nvinfo : EIATTR_KPARAM_INFO
	.align		4
.L_119:
        /*00d8*/ 	.byte	0x04, 0x17
        /*00da*/ 	.short	(.L_121 - .L_120)
.L_120:
        /*00dc*/ 	.word	0x00000000
        /*00e0*/ 	.short	0x0000
        /*00e2*/ 	.short	0x0000
        /*00e4*/ 	.byte	0x00, 0xf5, 0x21, 0x00


	//----- nvinfo : EIATTR_SPARSE_MMA_MASK
	.align		4
.L_121:
        /*00e8*/ 	.byte	0x03, 0x50
        /*00ea*/ 	.short	0x0000


	//----- nvinfo : EIATTR_MAXREG_COUNT
	.align		4
        /*00ec*/ 	.byte	0x03, 0x1b
        /*00ee*/ 	.short	0x00ff


	//----- nvinfo : EIATTR_MERCURY_ISA_VERSION
	.align		4
        /*00f0*/ 	.byte	0x03, 0x5f
        /*00f2*/ 	.short	0x0101


	//----- nvinfo : EIATTR_VRC_CTA_INIT_COUNT
	.align		4
        /*00f4*/ 	.byte	0x02, 0x4a
	.zero		1
	.zero		1


	//----- nvinfo : EIATTR_EXIT_INSTR_OFFSETS
	.align		4
        /*00f8*/ 	.byte	0x04, 0x1c
        /*00fa*/ 	.short	(.L_123 - .L_122)


	//   ....[0]....
.L_122:
        /*00fc*/ 	.word	0x00000070


	//   ....[1]....
        /*0100*/ 	.word	0x00000850


	//----- nvinfo : EIATTR_CRS_STACK_SIZE
	.align		4
.L_123:
        /*0104*/ 	.byte	0x04, 0x1e
        /*0106*/ 	.short	(.L_125 - .L_124)
.L_124:
        /*0108*/ 	.word	0x00000000


	//----- nvinfo : EIATTR_CBANK_PARAM_SIZE
	.align		4
.L_125:
        /*010c*/ 	.byte	0x03, 0x19
        /*010e*/ 	.short	0x004c


	//----- nvinfo : EIATTR_PARAM_CBANK
	.align		4
        /*0110*/ 	.byte	0x04, 0x0a
        /*0112*/ 	.short	(.L_127 - .L_126)
	.align		4
.L_126:
        /*0114*/ 	.word	index@(.nv.constant0.adam_tensor_core_bf16)
        /*0118*/ 	.short	0x0380
        /*011a*/ 	.short	0x004c


	//----- nvinfo : EIATTR_SW_WAR
	.align		4
.L_127:
        /*011c*/ 	.byte	0x04, 0x36
        /*011e*/ 	.short	(.L_129 - .L_128)
.L_128:
        /*0120*/ 	.word	0x00000008
.L_129:


//--------------------- .nv.info.lamb_tensor_core_f16 --------------------------
	.section	.nv.info.lamb_tensor_core_f16,"",@"SHT_CUDA_INFO"
	.sectionflags	@""
	.align	4


	//----- nvinfo : EIATTR_CUDA_API_VERSION
	.align		4
        /*0000*/ 	.byte	0x04, 0x37
        /*0002*/ 	.short	(.L_131 - .L_130)
.L_130:
        /*0004*/ 	.word	0x00000082


	//----- nvinfo : EIATTR_KPARAM_INFO
	.align		4
.L_131:
        /*0008*/ 	.byte	0x04, 0x17
        /*000a*/ 	.short	(.L_133 - .L_132)
.L_132:
        /*000c*/ 	.word	0x00000000
        /*0010*/ 	.short	0x000d
        /*0012*/ 	.short	0x0048
        /*0014*/ 	.byte	0x00, 0xf0, 0x11, 0x00


	//----- nvinfo : EIATTR_KPARAM_INFO
	.align		4
.L_133:
        /*0018*/ 	.byte	0x04, 0x17
        /*001a*/ 	.short	(.L_135 - .L_134)
.L_134:
        /*001c*/ 	.word	0x00000000
        /*0020*/ 	.short	0x000c
        /*0022*/ 	.short	0x0044
        /*0024*/ 	.byte	0x00, 0xf0, 0x11, 0x00


	//----- nvinfo : EIATTR_KPARAM_INFO
	.align		4
.L_135:
        /*0028*/ 	.byte	0x04, 0x17
        /*002a*/ 	.short	(.L_137 - .L_136)
.L_136:
        /*002c*/ 	.word	0x00000000
        /*0030*/ 	.short	0x000b
        /*0032*/ 	.short	0x0040
        /*0034*/ 	.byte	0x00, 0xf0, 0x11, 0x00


	//----- nvinfo : EIATTR_KPARAM_INFO
	.align		4
.L_137:
        /*0038*/ 	.byte	0x04, 0x17
        /*003a*/ 	.short	(.L_139 - .L_138)
.L_138:
        /*003c*/ 	.word	0x00000000
        /*0040*/ 	.short	0x000a
        /*0042*/ 	.short	0x003c
        /*0044*/ 	.byte	0x00, 0xf0, 0x11, 0x00


	//----- nvinfo : EIATTR_KPARAM_INFO
	.align		4
.L_139:
        /*0048*/ 	.byte	0x04, 0x17
        /*004a*/ 	.short	(.L_141 - .L_140)
.L_140:
        /*004c*/ 	.word	0x00000000
        /*0050*/ 	.short	0x0009
        /*0052*/ 	.short	0x0038
        /*0054*/ 	.byte	0x00, 0xf0, 0x11, 0x00


	//----- nvinfo : EIATTR_KPARAM_INFO
	.align		4
.L_141:
        /*0058*/ 	.byte	0x04, 0x17
        /*005a*/ 	.short	(.L_143 - .L_142)
.L_142:
        /*005c*/ 	.word	0x00000000
        /*0060*/ 	.short	0x0008
        /*0062*/ 	.short	0x0034
        /*0064*/ 	.byte	0x00, 0xf0, 0x11, 0x00


	//----- nvinfo : EIATTR_KPARAM_INFO
	.align		4
.L_143:
        /*0068*/ 	.byte	0x04, 0x17
        /*006a*/ 	.short	(.L_145 - .L_144)
.L_144:
        /*006c*/ 	.word	0x00000000
        /*0070*/ 	.short	0x0007
        /*0072*/ 	.short	0x0030
        /*0074*/ 	.byte	0x00, 0xf0, 0x11, 0x00


	//----- nvinfo : EIATTR_KPARAM_INFO
	.align		4
.L_145:
        /*0078*/ 	.byte	0x04, 0x17
        /*007a*/ 	.short	(.L_147 - .L_146)
.L_146:
        /*007c*/ 	.word	0x00000000
        /*0080*/ 	.short	0x0006
        /*0082*/ 	.short	0x002c
        /*0084*/ 	.byte	0x00, 0xf0, 0x11, 0x00


	//----- nvinfo : EIATTR_KPARAM_INFO
	.align		4
.L_147:
        /*0088*/ 	.byte	0x04, 0x17
        /*008a*/ 	.short	(.L_149 - .L_148)
.L_148:
        /*008c*/ 	.word	0x00000000
        /*0090*/ 	.short	0x0005
        /*0092*/ 	.short	0x0028
        /*0094*/ 	.byte	0x00, 0xf0, 0x11, 0x00


	//----- nvinfo : EIATTR_KPARAM_INFO
	.align		4
.L_149:
        /*0098*/ 	.byte	0x04, 0x17
        /*009a*/ 	.short	(.L_151 - .L_150)
.L_150:
        /*009c*/ 	.word	0x00000000
        /*00a0*/ 	.short	0x0004
        /*00a2*/ 	.short	0x0020
        /*00a4*/ 	.byte	0x00, 0xf5, 0x21, 0x00


	//----- nvinfo : EIATTR_KPARAM_INFO
	.align		4
.L_151:
        /*00a8*/ 	.byte	0x04, 0x17
        /*00aa*/ 	.short	(.L_153 - .L_152)
.L_152:
        /*00ac*/ 	.word	0x00000000
        /*00b0*/ 	.short	0x0003
        /*00b2*/ 	.short	0x0018
        /*00b4*/ 	.byte	0x00, 0xf5, 0x21, 0x00


	//----- nvinfo : EIATTR_KPARAM_INFO
	.align		4
.L_153:
        /*00b8*/ 	.byte	0x04, 0x17
        /*00ba*/ 	.short	(.L_155 - .L_154)
.L_154:
        /*00bc*/ 	.word	0x00000000
        /*00c0*/ 	.short	0x0002
        /*00c2*/ 	.short	0x0010
        /*00c4*/ 	.byte	0x00, 0xf5, 0x21, 0x00


	//----- nvinfo : EIATTR_KPARAM_INFO
	.align		4
.L_155:
        /*00c8*/ 	.byte	0x04, 0x17
        /*00ca*/ 	.short	(.L_157 - .L_156)
.L_156:
        /*00cc*/ 	.word	0x00000000
        /*00d0*/ 	.short	0x0001
        /*00d2*/ 	.short	0x0008
        /*00d4*/ 	.byte	0x00, 0xf5, 0x21, 0x00


	//----- nvinfo : EIATTR_KPARAM_INFO
	.align		4
.L_157:
        /*00d8*/ 	.byte	0x04, 0x17
        /*00da*/ 	.short	(.L_159 - .L_158)
.L_158:
        /*00dc*/ 	.word	0x00000000
        /*00e0*/ 	.short	0x0000
        /*00e2*/ 	.short	0x0000
        /*00e4*/ 	.byte	0x00, 0xf5, 0x21, 0x00


	//----- nvinfo : EIATTR_SPARSE_MMA_MASK
	.align		4
.L_159:
        /*00e8*/ 	.byte	0x03, 0x50
        /*00ea*/ 	.short	0x0000


	//----- nvinfo : EIATTR_MAXREG_COUNT
	.align		4
        /*00ec*/ 	.byte	0x03, 0x1b
        /*00ee*/ 	.short	0x00ff


	//----- nvinfo : EIATTR_NUM_BARRIERS
	.align		4
        /*00f0*/ 	.byte	0x02, 0x4c
        /*00f2*/ 	.byte	0x01
	.zero		1


	//----- nvinfo : EIATTR_MERCURY_ISA_VERSION
	.align		4
        /*00f4*/ 	.byte	0x03, 0x5f
        /*00f6*/ 	.short	0x0101


	//----- nvinfo : EIATTR_COOP_GROUP_MASK_REGIDS
	.align		4
        /*00f8*/ 	.byte	0x04, 0x29
        /*00fa*/ 	.short	(.L_161 - .L_160)


	//   ....[0]....
.L_160:
        /*00fc*/ 	.word	0xffffffff


	//   ....[1]....
        /*0100*/ 	.word	0xffffffff


	//   ....[2]....
        /*0104*/ 	.word	0xffffffff


	//   ....[3]....
        /*0108*/ 	.word	0xffffffff


	//   ....[4]....
        /*010c*/ 	.word	0xffffffff


	//   ....[5]....
        /*0110*/ 	.word	0xffffffff


	//   ....[6]....
        /*0114*/ 	.word	0xffffffff


	//   ....[7]....
        /*0118*/ 	.word	0xffffffff


	//   ....[8]....
        /*011c*/ 	.word	0xffffffff


	//   ....[9]....
        /*0120*/ 	.word	0xffffffff


	//----- nvinfo : EIATTR_COOP_GROUP_INSTR_OFFSETS
	.align		4
.L_161:
        /*0124*/ 	.byte	0x04, 0x28
        /*0126*/ 	.short	(.L_163 - .L_162)


	//   ....[0]....
.L_162:
        /*0128*/ 	.word	0x000008c0


	//   ....[1]....
        /*012c*/ 	.word	0x00000900


	//   ....[2]....
        /*0130*/ 	.word	0x00000950


	//   ....[3]....
        /*0134*/ 	.word	0x00000960


	//   ....[4]....
        /*0138*/ 	.word	0x000009a0


	//   ....[5]....
        /*013c*/ 	.word	0x000009c0


	//   ....[6]....
        /*0140*/ 	.word	0x00000a10


	//   ....[7]....
        /*0144*/ 	.word	0x00000a20


	//   ....[8]....
        /*0148*/ 	.word	0x00000a50


	//   ....[9]....
        /*014c*/ 	.word	0x00000a80


	//----- nvinfo : EIATTR_VRC_CTA_INIT_COUNT
	.align		4
.L_163:
        /*0150*/ 	.byte	0x02, 0x4a
	.zero		1
	.zero		1


	//----- nvinfo : EIATTR_EXIT_INSTR_OFFSETS
	.align		4
        /*0154*/ 	.byte	0x04, 0x1c
        /*0156*/ 	.short	(.L_165 - .L_164)


	//   ....[0]....
.L_164:
        /*0158*/ 	.word	0x000017c0


	//   ....[1]....
        /*015c*/ 	.word	0x00001fc0


	//   ....[2]....
        /*0160*/ 	.word	0x00003260


	//----- nvinfo : EIATTR_CRS_STACK_SIZE
	.align		4
.L_165:
        /*0164*/ 	.byte	0x04, 0x1e
        /*0166*/ 	.short	(.L_167 - .L_166)
.L_166:
        /*0168*/ 	.word	0x00000000


	//----- nvinfo : EIATTR_CBANK_PARAM_SIZE
	.align		4
.L_167:
        /*016c*/ 	.byte	0x03, 0x19
        /*016e*/ 	.short	0x004c


	//----- nvinfo : EIATTR_PARAM_CBANK
	.align		4
        /*0170*/ 	.byte	0x04, 0x0a
        /*0172*/ 	.short	(.L_169 - .L_168)
	.align		4
.L_168:
        /*0174*/ 	.word	index@(.nv.constant0.lamb_tensor_core_f16)
        /*0178*/ 	.short	0x0380
        /*017a*/ 	.short	0x004c


	//----- nvinfo : EIATTR_SW_WAR
	.align		4
.L_169:
        /*017c*/ 	.byte	0x04, 0x36
        /*017e*/ 	.short	(.L_171 - .L_170)
.L_170:
        /*0180*/ 	.word	0x00000008
.L_171:


//--------------------- .nv.info.adam_tensor_core_f16 --------------------------
	.section	.nv.info.adam_tensor_core_f16,"",@"SHT_CUDA_INFO"
	.sectionflags	@""
	.align	4


	//----- nvinfo : EIATTR_CUDA_API_VERSION
	.align		4
        /*0000*/ 	.byte	0x04, 0x37
        /*0002*/ 	.short	(.L_173 - .L_172)
.L_172:
        /*0004*/ 	.word	0x00000082


	//----- nvinfo : EIATTR_KPARAM_INFO
	.align		4
.L_173:
        /*0008*/ 	.byte	0x04, 0x17
        /*000a*/ 	.short	(.L_175 - .L_174)
.L_174:
        /*000c*/ 	.word	0x00000000
        /*0010*/ 	.short	0x000d
        /*0012*/ 	.short	0x0048
        /*0014*/ 	.byte	0x00, 0xf0, 0x11, 0x00


	//----- nvinfo : EIATTR_KPARAM_INFO
	.align		4
.L_175:
        /*0018*/ 	.byte	0x04, 0x17
        /*001a*/ 	.short	(.L_177 - .L_176)
.L_176:
        /*001c*/ 	.word	0x00000000
        /*0020*/ 	.short	0x000c
        /*0022*/ 	.short	0x0044
        /*0024*/ 	.byte	0x00, 0xf0, 0x11, 0x00


	//----- nvinfo : EIATTR_KPARAM_INFO
	.align		4
.L_177:
        /*0028*/ 	.byte	0x04, 0x17
        /*002a*/ 	.short	(.L_179 - .L_178)
.L_178:
        /*002c*/ 	.word	0x00000000
        /*0030*/ 	.short	0x000b
        /*0032*/ 	.short	0x0040
        /*0034*/ 	.byte	0x00, 0xf0, 0x11, 0x00


	//----- nvinfo : EIATTR_KPARAM_INFO
	.align		4
.L_179:
        /*0038*/ 	.byte	0x04, 0x17
        /*003a*/ 	.short	(.L_181 - .L_180)
.L_180:
        /*003c*/ 	.word	0x00000000
        /*0040*/ 	.short	0x000a
        /*0042*/ 	.short	0x003c
        /*0044*/ 	.byte	0x00, 0xf0, 0x11, 0x00


	//----- nvinfo : EIATTR_KPARAM_INFO
	.align		4
.L_181:
        /*0048*/ 	.byte	0x04, 0x17
        /*004a*/ 	.short	(.L_183 - .L_182)
.L_182:
        /*004c*/ 	.word	0x00000000
        /*0050*/ 	.short	0x0009
        /*0052*/ 	.short	0x0038
        /*0054*/ 	.byte	0x00, 0xf0, 0x11, 0x00


	//----- nvinfo : EIATTR_KPARAM_INFO
	.align		4
.L_183:
        /*0058*/ 	.byte	0x04, 0x17
        /*005a*/ 	.short	(.L_185 - .L_184)
.L_184:
        /*005c*/ 	.word	0x00000000
        /*0060*/ 	.short	0x0008
        /*0062*/ 	.short	0x0034
        /*0064*/ 	.byte	0x00, 0xf0, 0x11, 0x00


	//----- nvinfo : EIATTR_KPARAM_INFO
	.align		4
.L_185:
        /*0068*/ 	.byte	0x04, 0x17
        /*006a*/ 	.short	(.L_187 - .L_186)
.L_186:
        /*006c*/ 	.word	0x00000000
        /*0070*/ 	.short	0x0007
        /*0072*/ 	.short	0x0030
        /*0074*/ 	.byte	0x00, 0xf0, 0x11, 0x00


	//----- nvinfo : EIATTR_KPARAM_INFO
	.align		4
.L_187:
        /*0078*/ 	.byte	0x04, 0x17
        /*007a*/ 	.short	(.L_189 - .L_188)
.L_188:
        /*007c*/ 	.word	0x00000000
        /*0080*/ 	.short	0x0006
        /*0082*/ 	.short	0x002c
        /*0084*/ 	.byte	0x00, 0xf0, 0x11, 0x00


	//----- nvinfo : EIATTR_KPARAM_INFO
	.align		4
.L_189:
        /*0088*/ 	.byte	0x04, 0x17
        /*008a*/ 	.short	(.L_191 - .L_190)
.L_190:
        /*008c*/ 	.word	0x00000000
        /*0090*/ 	.short	0x0005
        /*0092*/ 	.short	0x0028
        /*0094*/ 	.byte	0x00, 0xf0, 0x11, 0x00


	//----- nvinfo : EIATTR_KPARAM_INFO
	.align		4
.L_191:
        /*0098*/ 	.byte	0x04, 0x17
        /*009a*/ 	.short	(.L_193 - .L_192)
.L_192:
        /*009c*/ 	.word	0x00000000
        /*00a0*/ 	.short	0x0004
        /*00a2*/ 	.short	0x0020
        /*00a4*/ 	.byte	0x00, 0xf5, 0x21, 0x00


	//----- nvinfo : EIATTR_KPARAM_INFO
	.align		4
.L_193:
        /*00a8*/ 	.byte	0x04, 0x17
        /*00aa*/ 	.short	(.L_195 - .L_194)
.L_194:
        /*00ac*/ 	.word	0x00000000
        /*00b0*/ 	.short	0x0003
        /*00b2*/ 	.short	0x0018
        /*00b4*/ 	.byte	0x00, 0xf5, 0x21, 0x00


	//----- nvinfo : EIATTR_KPARAM_INFO
	.align		4
.L_195:
        /*00b8*/ 	.byte	0x04, 0x17
        /*00ba*/ 	.short	(.L_197 - .L_196)
.L_196:
        /*00bc*/ 	.word	0x00000000
        /*00c0*/ 	.short	0x0002
        /*00c2*/ 	.short	0x0010
        /*00c4*/ 	.byte	0x00, 0xf5, 0x21, 0x00


	//----- nvinfo : EIATTR_KPARAM_INFO
	.align		4
.L_197:
        /*00c8*/ 	.byte	0x04, 0x17
        /*00ca*/ 	.short	(.L_199 - .L_198)
.L_198:
        /*00cc*/ 	.word	0x00000000
        /*00d0*/ 	.short	0x0001
        /*00d2*/ 	.short	0x0008
        /*00d4*/ 	.byte	0x00, 0xf5, 0x21, 0x00


	//----- nvinfo : EIATTR_KPARAM_INFO
	.align		4
.L_199:
        /*00d8*/ 	.byte	0x04, 0x17
        /*00da*/ 	.short	(.L_201 - .L_200)
.L_200:
        /*00dc*/ 	.word	0x00000000
        /*00e0*/ 	.short	0x0000
        /*00e2*/ 	.short	0x0000
        /*00e4*/ 	.byte	0x00, 0xf5, 0x21, 0x00


	//----- nvinfo : EIATTR_SPARSE_MMA_MASK
	.align		4
.L_201:
        /*00e8*/ 	.byte	0x03, 0x50
        /*00ea*/ 	.short	0x0000


	//----- nvinfo : EIATTR_MAXREG_COUNT
	.align		4
        /*00ec*/ 	.byte	0x03, 0x1b
        /*00ee*/ 	.short	0x00ff


	//----- nvinfo : EIATTR_MERCURY_ISA_VERSION
	.align		4
        /*00f0*/ 	.byte	0x03, 0x5f
        /*00f2*/ 	.short	0x0101


	//----- nvinfo : EIATTR_VRC_CTA_INIT_COUNT
	.align		4
        /*00f4*/ 	.byte	0x02, 0x4a
	.zero		1
	.zero		1


	//----- nvinfo : EIATTR_EXIT_INSTR_OFFSETS
	.align		4
        /*00f8*/ 	.byte	0x04, 0x1c
        /*00fa*/ 	.short	(.L_203 - .L_202)


	//   ....[0]....
.L_202:
        /*00fc*/ 	.word	0x000000f0


	//   ....[1]....
        /*0100*/ 	.word	0x00000970


	//   ....[2]....
        /*0104*/ 	.word	0x00002370


	//----- nvinfo : EIATTR_CRS_STACK_SIZE
	.align		4
.L_203:
        /*0108*/ 	.byte	0x04, 0x1e
        /*010a*/ 	.short	(.L_205 - .L_204)
.L_204:
        /*010c*/ 	.word	0x00000000


	//----- nvinfo : EIATTR_CBANK_PARAM_SIZE
	.align		4
.L_205:
        /*0110*/ 	.byte	0x03, 0x19
        /*0112*/ 	.short	0x004c


	//----- nvinfo : EIATTR_PARAM_CBANK
	.align		4
        /*0114*/ 	.byte	0x04, 0x0a
        /*0116*/ 	.short	(.L_207 - .L_206)
	.align		4
.L_206:
        /*0118*/ 	.word	index@(.nv.constant0.adam_tensor_core_f16)
        /*011c*/ 	.short	0x0380
        /*011e*/ 	.short	0x004c


	//----- nvinfo : EIATTR_SW_WAR
	.align		4
.L_207:
        /*0120*/ 	.byte	0x04, 0x36
        /*0122*/ 	.short	(.L_209 - .L_208)
.L_208:
        /*0124*/ 	.word	0x00000008
.L_209:


//--------------------- .nv.callgraph             --------------------------
	.section	.nv.callgraph,"",@"SHT_CUDA_CALLGRAPH"
	.align	4
	.sectionentsize	8
	.align		4
        /*0000*/ 	.word	0x00000000
	.align		4
        /*0004*/ 	.word	0xffffffff
	.align		4
        /*0008*/ 	.word	0x00000000
	.align		4
        /*000c*/ 	.word	0xfffffffe
	.align		4
        /*0010*/ 	.word	0x00000000
	.align		4
        /*0014*/ 	.word	0xfffffffd
	.align		4
        /*0018*/ 	.word	0x00000000
	.align		4
        /*001c*/ 	.word	0xfffffffc


//--------------------- .text.scale_gradients_check_overflow_f16 --------------------------
	.section	.text.scale_gradients_check_overflow_f16,"ax",@progbits
	.align	128
        .global         scale_gradients_check_overflow_f16
        .type           scale_gradients_check_overflow_f16,@function
        .size           scale_gradients_check_overflow_f16,(.L_x_242 - scale_gradients_check_overflow_f16)
        .other          scale_gradients_check_overflow_f16,@"STO_CUDA_ENTRY STV_DEFAULT"
scale_gradients_check_overflow_f16:
.text.scale_gradients_check_overflow_f16:
[----:B------:R-:W-:Y:S01]  /*0000*/  LDC R1, c[0x0][0x37c] ;  /* 0x0000df00ff017b82 */ /* 0x000fe20000000800 */
[----:B------:R-:W0:Y:S07]  /*0010*/  S2R R0, SR_TID.X ;  /* 0x0000000000007919 */ /* 0x000e2e0000002100 */
[----:B------:R-:W0:Y:S01]  /*0020*/  S2UR UR4, SR_CTAID.X ;  /* 0x00000000000479c3 */ /* 0x000e220000002500 */
[----:B------:R-:W1:Y:S07]  /*0030*/  LDCU UR6, c[0x0][0x39c] ;  /* 0x00007380ff0677ac */ /* 0x000e6e0008000800 */
[----:B------:R-:W0:Y:S01]  /*0040*/  LDC R7, c[0x0][0x360] ;  /* 0x0000d800ff077b82 */ /* 0x000e220000000800 */
[----:B------:R-:W2:Y:S01]  /*0050*/  LDCU UR5, c[0x0][0x370] ;  /* 0x00006e00ff0577ac */ /* 0x000ea20008000800 */
[----:B0-----:R-:W-:-:S02]  /*0060*/  IMAD R0, R7, UR4, R0 ;  /* 0x0000000407007c24 */ /* 0x001fc4000f8e0200 */
[----:B--2---:R-:W-:-:S03]  /*0070*/  IMAD R7, R7, UR5, RZ ;  /* 0x0000000507077c24 */ /* 0x004fc6000f8e02ff */
[----:B-1----:R-:W-:-:S13]  /*0080*/  ISETP.GE.AND P0, PT, R0, UR6, PT ;  /* 0x0000000600007c0c */ /* 0x002fda000bf06270 */
[----:B------:R-:W-:Y:S05]  /*0090*/  @P0 EXIT ;  /* 0x000000000000094d */ /* 0x000fea0003800000 */
[----:B------:R-:W0:Y:S01]  /*00a0*/  I2F.U32.RP R8, R7 ;  /* 0x0000000700087306 */ /* 0x000e220000209000 */
[C---:B------:R-:W-:Y:S01]  /*00b0*/  IMAD.IADD R4, R7.reuse, 0x1, R0 ;  /* 0x0000000107047824 */ /* 0x040fe200078e0200 */
[----:B------:R-:W-:Y:S01]  /*00c0*/  ISETP.NE.U32.AND P2, PT, R7, RZ, PT ;  /* 0x000000ff0700720c */ /* 0x000fe20003f45070 */
[----:B------:R-:W-:Y:S01]  /*00d0*/  IMAD.MOV R9, RZ, RZ, -R7 ;  /* 0x000000ffff097224 */ /* 0x000fe200078e0a07 */
[----:B------:R-:W1:Y:S01]  /*00e0*/  LDCU UR7, c[0x0][0x398] ;  /* 0x00007300ff0777ac */ /* 0x000e620008000800 */
[----:B------:R-:W-:Y:S01]  /*00f0*/  BSSY.RECONVERGENT B0, `(.L_x_0) ;  /* 0x0000058000007945 */ /* 0x000fe20003800200 */
[C---:B------:R-:W-:Y:S02]  /*0100*/  ISETP.GE.AND P0, PT, R4.reuse, UR6, PT ;  /* 0x0000000604007c0c */ /* 0x040fe4000bf06270 */
[----:B------:R-:W-:Y:S01]  /*0110*/  VIMNMX R5, PT, PT, R4, UR6, !PT ;  /* 0x0000000604057c48 */ /* 0x000fe2000ffe0100 */
[----:B------:R-:W2:Y:S01]  /*0120*/  LDCU.64 UR4, c[0x0][0x358] ;  /* 0x00006b00ff0477ac */ /* 0x000ea20008000a00 */
[----:B------:R-:W-:Y:S01]  /*0130*/  SEL R6, RZ, 0x1, P0 ;  /* 0x00000001ff067807 */ /* 0x000fe20000000000 */
[----:B------:R-:W3:Y:S03]  /*0140*/  LDCU UR6, c[0x0][0x398] ;  /* 0x00007300ff0677ac */ /* 0x000ee60008000800 */
[----:B------:R-:W-:Y:S01]  /*0150*/  IADD3 R4, PT, PT, R5, -R4, -R6 ;  /* 0x8000000405047210 */ /* 0x000fe20007ffe806 */
[----:B0-----:R-:W0:Y:S02]  /*0160*/  MUFU.RCP R8, R8 ;  /* 0x0000000800087308 */ /* 0x001e240000001000 */
[----:B0-----:R-:W-:-:S06]  /*0170*/  VIADD R2, R8, 0xffffffe ;  /* 0x0ffffffe08027836 */ /* 0x001fcc0000000000 */
[----:B------:R0:W4:Y:S02]  /*0180*/  F2I.FTZ.U32.TRUNC.NTZ R3, R2 ;  /* 0x0000000200037305 */ /* 0x000124000021f000 */
[----:B0-----:R-:W-:Y:S02]  /*0190*/  IMAD.MOV.U32 R2, RZ, RZ, RZ ;  /* 0x000000ffff027224 */ /* 0x001fe400078e00ff */
[----:B----4-:R-:W-:-:S04]  /*01a0*/  IMAD R9, R9, R3, RZ ;  /* 0x0000000309097224 */ /* 0x010fc800078e02ff */
[----:B------:R-:W-:-:S06]  /*01b0*/  IMAD.HI.U32 R3, R3, R9, R2 ;  /* 0x0000000903037227 */ /* 0x000fcc00078e0002 */
[----:B------:R-:W-:-:S04]  /*01c0*/  IMAD.HI.U32 R3, R3, R4, RZ ;  /* 0x0000000403037227 */ /* 0x000fc800078e00ff */
[----:B------:R-:W-:-:S04]  /*01d0*/  IMAD.MOV R2, RZ, RZ, -R3 ;  /* 0x000000ffff027224 */ /* 0x000fc800078e0a03 */
[----:B------:R-:W-:-:S05]  /*01e0*/  IMAD R4, R7, R2, R4 ;  /* 0x0000000207047224 */ /* 0x000fca00078e0204 */
[----:B------:R-:W-:-:S13]  /*01f0*/  ISETP.GE.U32.AND P0, PT, R4, R7, PT ;  /* 0x000000070400720c */ /* 0x000fda0003f06070 */
[----:B------:R-:W-:Y:S02]  /*0200*/  @P0 IMAD.IADD R4, R4, 0x1, -R7 ;  /* 0x0000000104040824 */ /* 0x000fe400078e0a07 */
[----:B------:R-:W-:-:S03]  /*0210*/  @P0 VIADD R3, R3, 0x1 ;  /* 0x0000000103030836 */ /* 0x000fc60000000000 */
[----:B------:R-:W-:-:S13]  /*0220*/  ISETP.GE.U32.AND P1, PT, R4, R7, PT ;  /* 0x000000070400720c */ /* 0x000fda0003f26070 */
[----:B------:R-:W-:Y:S01]  /*0230*/  @P1 VIADD R3, R3, 0x1 ;  /* 0x0000000103031836 */ /* 0x000fe20000000000 */
[----:B------:R-:W-:-:S05]  /*0240*/  @!P2 LOP3.LUT R3, RZ, R7, RZ, 0x33, !PT ;  /* 0x00000007ff03a212 */ /* 0x000fca00078e33ff */
[----:B------:R-:W-:Y:S01]  /*0250*/  IMAD.IADD R3, R6, 0x1, R3 ;  /* 0x0000000106037824 */ /* 0x000fe200078e0203 */
[----:B------:R-:W-:-:S03]  /*0260*/  PRMT R6, RZ, 0x7610, R6 ;  /* 0x00007610ff067816 */ /* 0x000fc60000000006 */
[C---:B------:R-:W-:Y:S01]  /*0270*/  VIADD R9, R3.reuse, 0x1 ;  /* 0x0000000103097836 */ /* 0x040fe20000000000 */
[----:B------:R-:W-:-:S04]  /*0280*/  ISETP.GE.U32.AND P1, PT, R3, 0x3, PT ;  /* 0x000000030300780c */ /* 0x000fc80003f26070 */
[----:B------:R-:W-:-:S04]  /*0290*/  LOP3.LUT R8, R9, 0x3, RZ, 0xc0, !PT ;  /* 0x0000000309087812 */ /* 0x000fc800078ec0ff */
[----:B------:R-:W-:-:S05]  /*02a0*/  ISETP.NE.AND P0, PT, R8, RZ, PT ;  /* 0x000000ff0800720c */ /* 0x000fca0003f05270 */
[----:B-123--:R-:W-:Y:S08]  /*02b0*/  @!P1 BRA `(.L_x_1) ;  /* 0x0000000000ec9947 */ /* 0x00eff00003800000 */
[----:B------:R-:W0:Y:S01]  /*02c0*/  LDC.64 R2, c[0x0][0x380] ;  /* 0x0000e000ff027b82 */ /* 0x000e220000000a00 */
[----:B------:R-:W-:Y:S02]  /*02d0*/  LOP3.LUT R9, R9, 0xfffffffc, RZ, 0xc0, !PT ;  /* 0xfffffffc09097812 */ /* 0x000fe400078ec0ff */
[----:B------:R-:W-:-:S03]  /*02e0*/  PRMT R6, RZ, 0x7610, R6 ;  /* 0x00007610ff067816 */ /* 0x000fc60000000006 */
[----:B------:R-:W-:-:S07]  /*02f0*/  IMAD.MOV R9, RZ, RZ, -R9 ;  /* 0x000000ffff097224 */ /* 0x000fce00078e0a09 */
.L_x_2:
[----:B01----:R-:W-:-:S05]  /*0300*/  IMAD.WIDE R14, R0, 0x2, R2 ;  /* 0x00000002000e7825 */ /* 0x003fca00078e0202 */
[----:B------:R-:W2:Y:S01]  /*0310*/  LDG.E.U16 R13, desc[UR4][R14.64] ;  /* 0x000000040e0d7981 */ /* 0x000ea2000c1e1500 */
[----:B------:R-:W-:-:S04]  /*0320*/  IMAD.WIDE R10, R7, 0x2, R14 ;  /* 0x00000002070a7825 */ /* 0x000fc800078e020e */
[----:B--2---:R-:W-:-:S05]  /*0330*/  HADD2.F32 R13, -RZ, R13.H0_H0 ;  /* 0x2000000dff0d7230 */ /* 0x004fca0000004100 */
[----:B------:R-:W-:-:S05]  /*0340*/  FMUL R12, R13, UR6 ;  /* 0x000000060d0c7c20 */ /* 0x000fca0008400000 */
[----:B------:R-:W-:-:S04]  /*0350*/  FMNMX R4, R12, -65504, !PT ;  /* 0xc77fe0000c047809 */ /* 0x000fc80007800000 */
[----:B------:R-:W-:-:S04]  /*0360*/  FMNMX R4, R4, 65504, PT ;  /* 0x477fe00004047809 */ /* 0x000fc80003800000 */
[----:B------:R-:W-:-:S04]  /*0370*/  F2FP.F16.F32.PACK_AB R4, RZ, R4 ;  /* 0x00000004ff04723e */ /* 0x000fc800000000ff */
[----:B------:R-:W-:-:S05]  /*0380*/  PRMT R5, R4, 0x7610, R5 ;  /* 0x0000761004057816 */ /* 0x000fca0000000005 */
[----:B------:R0:W-:Y:S04]  /*0390*/  STG.E.U16 desc[UR4][R14.64], R5 ;  /* 0x000000050e007986 */ /* 0x0001e8000c101504 */
[----:B------:R-:W2:Y:S02]  /*03a0*/  LDG.E.U16 R17, desc[UR4][R10.64] ;  /* 0x000000040a117981 */ /* 0x000ea4000c1e1500 */
[----:B--2---:R-:W-:-:S05]  /*03b0*/  HADD2.F32 R17, -RZ, R17.H0_H0 ;  /* 0x20000011ff117230 */ /* 0x004fca0000004100 */
[----:B------:R-:W-:-:S05]  /*03c0*/  FMUL R16, R17, UR6 ;  /* 0x0000000611107c20 */ /* 0x000fca0008400000 */
[----:B------:R-:W-:-:S04]  /*03d0*/  FMNMX R4, R16, -65504, !PT ;  /* 0xc77fe00010047809 */ /* 0x000fc80007800000 */
[----:B------:R-:W-:-:S04]  /*03e0*/  FMNMX R4, R4, 65504, PT ;  /* 0x477fe00004047809 */ /* 0x000fc80003800000 */
[----:B------:R-:W-:-:S04]  /*03f0*/  F2FP.F16.F32.PACK_AB R4, RZ, R4 ;  /* 0x00000004ff04723e */ /* 0x000fc800000000ff */
[----:B0-----:R-:W-:Y:S01]  /*0400*/  PRMT R15, R4, 0x7610, R15 ;  /* 0x00007610040f7816 */ /* 0x001fe2000000000f */
[----:B------:R-:W-:-:S04]  /*0410*/  IMAD.WIDE R4, R7, 0x2, R10 ;  /* 0x0000000207047825 */ /* 0x000fc800078e020a */
[----:B------:R0:W-:Y:S04]  /*0420*/  STG.E.U16 desc[UR4][R10.64], R15 ;  /* 0x0000000f0a007986 */ /* 0x0001e8000c101504 */
[----:B------:R-:W2:Y:S02]  /*0430*/  LDG.E.U16 R19, desc[UR4][R4.64] ;  /* 0x0000000404137981 */ /* 0x000ea4000c1e1500 */
[----:B--2---:R-:W-:-:S05]  /*0440*/  HADD2.F32 R19, -RZ, R19.H0_H0 ;  /* 0x20000013ff137230 */ /* 0x004fca0000004100 */
[----:B------:R-:W-:-:S05]  /*0450*/  FMUL R18, R19, UR6 ;  /* 0x0000000613127c20 */ /* 0x000fca0008400000 */
[----:B------:R-:W-:-:S04]  /*0460*/  FMNMX R14, R18, -65504, !PT ;  /* 0xc77fe000120e7809 */ /* 0x000fc80007800000 */
[----:B------:R-:W-:-:S04]  /*0470*/  FMNMX R14, R14, 65504, PT ;  /* 0x477fe0000e0e7809 */ /* 0x000fc80003800000 */
[----:B------:R-:W-:-:S04]  /*0480*/  F2FP.F16.F32.PACK_AB R14, RZ, R14 ;  /* 0x0000000eff0e723e */ /* 0x000fc800000000ff */
[----:B------:R-:W-:Y:S01]  /*0490*/  PRMT R21, R14, 0x7610, R21 ;  /* 0x000076100e157816 */ /* 0x000fe20000000015 */
[----:B0-----:R-:W-:-:S04]  /*04a0*/  IMAD.WIDE R14, R7, 0x2, R4 ;  /* 0x00000002070e7825 */ /* 0x001fc800078e0204 */
[----:B------:R1:W-:Y:S04]  /*04b0*/  STG.E.U16 desc[UR4][R4.64], R21 ;  /* 0x0000001504007986 */ /* 0x0003e8000c101504 */
[----:B------:R-:W2:Y:S01]  /*04c0*/  LDG.E.U16 R20, desc[UR4][R14.64] ;  /* 0x000000040e147981 */ /* 0x000ea2000c1e1500 */
[----:B------:R-:W-:Y:S01]  /*04d0*/  FSETP.NE.AND P1, PT, |R13|, +INF , PT ;  /* 0x7f8000000d00780b */ /* 0x000fe20003f25200 */
[----:B------:R-:W-:Y:S01]  /*04e0*/  VIADD R9, R9, 0x4 ;  /* 0x0000000409097836 */ /* 0x000fe20000000000 */
[----:B------:R-:W-:Y:S01]  /*04f0*/  FSETP.NE.AND P2, PT, |R12|, +INF , PT ;  /* 0x7f8000000c00780b */ /* 0x000fe20003f45200 */
[----:B------:R-:W-:Y:S01]  /*0500*/  IMAD R0, R7, 0x4, R0 ;  /* 0x0000000407007824 */ /* 0x000fe200078e0200 */
[----:B------:R-:W-:Y:S02]  /*0510*/  SEL R6, R6, 0x1, P1 ;  /* 0x0000000106067807 */ /* 0x000fe40000800000 */
[----:B------:R-:W-:-:S02]  /*0520*/  FSETP.NE.AND P1, PT, |R17|, +INF , PT ;  /* 0x7f8000001100780b */ /* 0x000fc40003f25200 */
[----:B------:R-:W-:Y:S02]  /*0530*/  SEL R6, R6, 0x1, P2 ;  /* 0x0000000106067807 */ /* 0x000fe40001000000 */
[----:B------:R-:W-:Y:S02]  /*0540*/  FSETP.NE.AND P2, PT, |R16|, +INF , PT ;  /* 0x7f8000001000780b */ /* 0x000fe40003f45200 */
[----:B------:R-:W-:Y:S02]  /*0550*/  SEL R6, R6, 0x1, P1 ;  /* 0x0000000106067807 */ /* 0x000fe40000800000 */
[----:B------:R-:W-:Y:S02]  /*0560*/  FSETP.NE.AND P1, PT, |R19|, +INF , PT ;  /* 0x7f8000001300780b */ /* 0x000fe40003f25200 */
[----:B------:R-:W-:Y:S02]  /*0570*/  SEL R6, R6, 0x1, P2 ;  /* 0x0000000106067807 */ /* 0x000fe40001000000 */
[----:B------:R-:W-:-:S02]  /*0580*/  FSETP.NE.AND P2, PT, |R18|, +INF , PT ;  /* 0x7f8000001200780b */ /* 0x000fc40003f45200 */
[----:B------:R-:W-:-:S04]  /*0590*/  SEL R6, R6, 0x1, P1 ;  /* 0x0000000106067807 */ /* 0x000fc80000800000 */
[----:B------:R-:W-:Y:S01]  /*05a0*/  SEL R6, R6, 0x1, P2 ;  /* 0x0000000106067807 */ /* 0x000fe20001000000 */
[----:B--2---:R-:W-:-:S05]  /*05b0*/  HADD2.F32 R20, -RZ, R20.H0_H0 ;  /* 0x20000014ff147230 */ /* 0x004fca0000004100 */
[C---:B------:R-:W-:Y:S01]  /*05c0*/  FMUL R10, R20.reuse, UR6 ;  /* 0x00000006140a7c20 */ /* 0x040fe20008400000 */
[----:B------:R-:W-:-:S04]  /*05d0*/  FSETP.NE.AND P2, PT, |R20|, +INF , PT ;  /* 0x7f8000001400780b */ /* 0x000fc80003f45200 */
[----:B------:R-:W-:Y:S02]  /*05e0*/  FMNMX R11, R10, -65504, !PT ;  /* 0xc77fe0000a0b7809 */ /* 0x000fe40007800000 */
[----:B------:R-:W-:Y:S02]  /*05f0*/  SEL R6, R6, 0x1, P2 ;  /* 0x0000000106067807 */ /* 0x000fe40001000000 */
[----:B------:R-:W-:Y:S02]  /*0600*/  FMNMX R11, R11, 65504, PT ;  /* 0x477fe0000b0b7809 */ /* 0x000fe40003800000 */
[----:B------:R-:W-:Y:S02]  /*0610*/  ISETP.NE.AND P2, PT, R9, RZ, PT ;  /* 0x000000ff0900720c */ /* 0x000fe40003f45270 */
[----:B------:R-:W-:Y:S02]  /*0620*/  F2FP.F16.F32.PACK_AB R11, RZ, R11 ;  /* 0x0000000bff0b723e */ /* 0x000fe400000000ff */
[----:B------:R-:W-:-:S03]  /*0630*/  FSETP.NE.AND P1, PT, |R10|, +INF , PT ;  /* 0x7f8000000a00780b */ /* 0x000fc60003f25200 */
[----:B------:R1:W-:Y:S01]  /*0640*/  STG.E.U16 desc[UR4][R14.64], R11 ;  /* 0x0000000b0e007986 */ /* 0x0003e2000c101504 */
[----:B------:R-:W-:-:S05]  /*0650*/  SEL R6, R6, 0x1, P1 ;  /* 0x0000000106067807 */ /* 0x000fca0000800000 */
[----:B------:R-:W-:Y:S05]  /*0660*/  @P2 BRA `(.L_x_2) ;  /* 0xfffffffc00242947 */ /* 0x000fea000383ffff */
.L_x_1:
[----:B------:R-:W-:Y:S05]  /*0670*/  BSYNC.RECONVERGENT B0 ;  /* 0x0000000000007941 */ /* 0x000fea0003800200 */
.L_x_0:
[----:B------:R-:W-:Y:S04]  /*0680*/  BSSY.RECONVERGENT B0, `(.L_x_3) ;  /* 0x0000014000007945 */ /* 0x000fe80003800200 */
[----:B------:R-:W-:Y:S05]  /*0690*/  @!P0 BRA `(.L_x_4) ;  /* 0x0000000000488947 */ /* 0x000fea0003800000 */
[----:B------:R-:W0:Y:S01]  /*06a0*/  LDC.64 R2, c[0x0][0x380] ;  /* 0x0000e000ff027b82 */ /* 0x000e220000000a00 */
[----:B------:R-:W-:-:S07]  /*06b0*/  IMAD.MOV R8, RZ, RZ, -R8 ;  /* 0x000000ffff087224 */ /* 0x000fce00078e0a08 */
.L_x_5:
[----:B012---:R-:W-:-:S05]  /*06c0*/  IMAD.WIDE R4, R0, 0x2, R2 ;  /* 0x0000000200047825 */ /* 0x007fca00078e0202 */
[----:B------:R-:W2:Y:S01]  /*06d0*/  LDG.E.U16 R9, desc[UR4][R4.64] ;  /* 0x0000000404097981 */ /* 0x000ea2000c1e1500 */
[----:B------:R-:W-:Y:S02]  /*06e0*/  VIADD R8, R8, 0x1 ;  /* 0x0000000108087836 */ /* 0x000fe40000000000 */
[----:B------:R-:W-:Y:S02]  /*06f0*/  IMAD.IADD R0, R7, 0x1, R0 ;  /* 0x0000000107007824 */ /* 0x000fe400078e0200 */
        /* <DEDUP_REMOVED lines=12> */
.L_x_4:
[----:B------:R-:W-:Y:S05]  /*07c0*/  BSYNC.RECONVERGENT B0 ;  /* 0x0000000000007941 */ /* 0x000fea0003800200 */
.L_x_3:
[----:B------:R-:W-:-:S13]  /*07d0*/  LOP3.LUT P0, RZ, R6, 0xff, RZ, 0xc0, !PT ;  /* 0x000000ff06ff7812 */ /* 0x000fda000780c0ff */
[----:B------:R-:W-:Y:S05]  /*07e0*/  @!P0 EXIT ;  /* 0x000000000000894d */ /* 0x000fea0003800000 */
[----:B------:R-:W0:Y:S01]  /*07f0*/  LDC.64 R2, c[0x0][0x390] ;  /* 0x0000e400ff027b82 */ /* 0x000e220000000a00 */
[----:B-12---:R-:W-:-:S05]  /*0800*/  IMAD.MOV.U32 R5, RZ, RZ, 0x1 ;  /* 0x00000001ff057424 */ /* 0x006fca00078e00ff */
[----:B0-----:R-:W-:Y:S01]  /*0810*/  ATOMG.E.EXCH.STRONG.GPU PT, RZ, desc[UR4][R2.64], R5 ;  /* 0x8000000502ff79a8 */ /* 0x001fe2000c1ef104 */
[----:B------:R-:W-:Y:S05]  /*0820*/  EXIT ;  /* 0x000000000000794d */ /* 0x000fea0003800000 */
.L_x_6:
[----:B------:R-:W-:-:S00]  /*0830*/  BRA `(.L_x_6) ;  /* 0xfffffffc00fc7947 */ /* 0x000fc0000383ffff */
[----:B------:R-:W-:-:S00]  /*0840*/  NOP ;  /* 0x0000000000007918 */ /* 0x000fc00000000000 */
        /* <DEDUP_REMOVED lines=11> */
.L_x_242:


//--------------------- .text.sgd_momentum_tensor_core_f16 --------------------------
	.section	.text.sgd_momentum_tensor_core_f16,"ax",@progbits
	.align	128
        .global         sgd_momentum_tensor_core_f16
        .type           sgd_momentum_tensor_core_f16,@function
        .size           sgd_momentum_tensor_core_f16,(.L_x_235 - sgd_momentum_tensor_core_f16)
        .other          sgd_momentum_tensor_core_f16,@"STO_CUDA_ENTRY STV_DEFAULT"
sgd_momentum_tensor_core_f16:
.text.sgd_momentum_tensor_core_f16:
[----:B------:R-:W-:Y:S01]  /*0000*/  LDC R1, c[0x0][0x37c] ;  /* 0x0000df00ff017b82 */ /* 0x000fe20000000800 */
[----:B------:R-:W0:Y:S07]  /*0010*/  S2R R3, SR_TID.X ;  /* 0x0000000000037919 */ /* 0x000e2e0000002100 */
[----:B------:R-:W0:Y:S01]  /*0020*/  S2UR UR6, SR_CTAID.X ;  /* 0x00000000000679c3 */ /* 0x000e220000002500 */
[----:B------:R-:W1:Y:S01]  /*0030*/  LDCU UR7, c[0x0][0x3b0] ;  /* 0x00007600ff0777ac */ /* 0x000e620008000800 */
[----:B------:R-:W2:Y:S06]  /*0040*/  LDCU.64 UR4, c[0x0][0x358] ;  /* 0x00006b00ff0477ac */ /* 0x000eac0008000a00 */
[----:B------:R-:W0:Y:S01]  /*0050*/  LDC R18, c[0x0][0x360] ;  /* 0x0000d800ff127b82 */ /* 0x000e220000000800 */
[----:B------:R-:W3:Y:S01]  /*0060*/  LDCU UR10, c[0x0][0x3a8] ;  /* 0x00007500ff0a77ac */ /* 0x000ee20008000800 */
[----:B------:R-:W4:Y:S06]  /*0070*/  LDCU.64 UR8, c[0x0][0x3a0] ;  /* 0x00007400ff0877ac */ /* 0x000f2c0008000a00 */
[----:B------:R-:W1:Y:S01]  /*0080*/  LDC R0, c[0x0][0x3ac] ;  /* 0x0000eb00ff007b82 */ /* 0x000e620000000800 */
[----:B------:R-:W0:Y:S02]  /*0090*/  LDCU.64 UR12, c[0x0][0x3a0] ;  /* 0x00007400ff0c77ac */ /* 0x000e240008000a00 */
[----:B0-----:R-:W-:Y:S01]  /*00a0*/  IMAD R18, R18, UR6, R3 ;  /* 0x0000000612127c24 */ /* 0x001fe2000f8e0203 */
[----:B------:R-:W0:Y:S04]  /*00b0*/  LDCU UR6, c[0x0][0x3a8] ;  /* 0x00007500ff0677ac */ /* 0x000e280008000800 */
[----:B------:R-:W-:-:S05]  /*00c0*/  SHF.L.U32 R18, R18, 0x2, RZ ;  /* 0x0000000212127819 */ /* 0x000fca00000006ff */
[----:B------:R-:W-:-:S05]  /*00d0*/  VIADD R19, R18, 0x4 ;  /* 0x0000000412137836 */ /* 0x000fca0000000000 */
[----:B-1----:R-:W-:-:S13]  /*00e0*/  ISETP.GT.AND P0, PT, R19, UR7, PT ;  /* 0x0000000713007c0c */ /* 0x002fda000bf04270 */
[----:B0-234-:R-:W-:Y:S05]  /*00f0*/  @!P0 BRA `(.L_x_7) ;  /* 0x0000000800fc8947 */ /* 0x01dfea0003800000 */
[----:B------:R-:W-:-:S13]  /*0100*/  ISETP.GE.AND P0, PT, R18, UR7, PT ;  /* 0x0000000712007c0c */ /* 0x000fda000bf06270 */
[----:B------:R-:W-:Y:S05]  /*0110*/  @P0 EXIT ;  /* 0x000000000000094d */ /* 0x000fea0003800000 */
[----:B------:R-:W-:Y:S01]  /*0120*/  VIMNMX R19, PT, PT, R19, UR7, PT ;  /* 0x0000000713137c48 */ /* 0x000fe2000bfe0100 */
[----:B------:R-:W-:Y:S01]  /*0130*/  BSSY.RECONVERGENT B0, `(.L_x_8) ;  /* 0x000002e000007945 */ /* 0x000fe20003800200 */
[----:B------:R-:W-:Y:S02]  /*0140*/  MOV R22, R18 ;  /* 0x0000001200167202 */ /* 0x000fe40000000f00 */
[----:B------:R-:W-:-:S04]  /*0150*/  VIADDMNMX R21, R18, 0x1, R19, !PT ;  /* 0x0000000112157846 */ /* 0x000fc80007800113 */
[----:B------:R-:W-:-:S13]  /*0160*/  LOP3.LUT P0, R23, R21, 0x3, RZ, 0xc0, !PT ;  /* 0x0000000315177812 */ /* 0x000fda000780c0ff */
[----:B------:R-:W-:Y:S05]  /*0170*/  @!P0 BRA `(.L_x_9) ;  /* 0x0000000000a48947 */ /* 0x000fea0003800000 */
[----:B------:R-:W0:Y:S01]  /*0180*/  LDC.64 R24, c[0x0][0x390] ;  /* 0x0000e400ff187b82 */ /* 0x000e220000000a00 */
[----:B------:R-:W-:Y:S01]  /*0190*/  IMAD.MOV R23, RZ, RZ, -R23 ;  /* 0x000000ffff177224 */ /* 0x000fe200078e0a17 */
[----:B------:R-:W-:-:S06]  /*01a0*/  MOV R22, R18 ;  /* 0x0000001200167202 */ /* 0x000fcc0000000f00 */
[----:B------:R-:W1:Y:S08]  /*01b0*/  LDC.64 R28, c[0x0][0x398] ;  /* 0x0000e600ff1c7b82 */ /* 0x000e700000000a00 */
[----:B------:R-:W2:Y:S08]  /*01c0*/  LDC.64 R30, c[0x0][0x380] ;  /* 0x0000e000ff1e7b82 */ /* 0x000eb00000000a00 */
[----:B------:R-:W3:Y:S08]  /*01d0*/  LDC.64 R26, c[0x0][0x388] ;  /* 0x0000e200ff1a7b82 */ /* 0x000ef00000000a00 */
[----:B------:R-:W4:Y:S02]  /*01e0*/  LDC.64 R8, c[0x0][0x3a8] ;  /* 0x0000ea00ff087b82 */ /* 0x000f240000000a00 */
.L_x_12:
[----:B0-----:R-:W-:-:S05]  /*01f0*/  IMAD.WIDE R4, R22, 0x2, R24 ;  /* 0x0000000216047825 */ /* 0x001fca00078e0218 */
[----:B------:R-:W5:Y:S01]  /*0200*/  LDG.E.U16.CONSTANT R3, desc[UR4][R4.64] ;  /* 0x0000000404037981 */ /* 0x000f62000c1e9500 */
[----:B----4-:R-:W0:Y:S01]  /*0210*/  MUFU.RCP R2, R9 ;  /* 0x0000000900027308 */ /* 0x010e220000001000 */
[----:B------:R-:W-:Y:S01]  /*0220*/  BSSY.RECONVERGENT B1, `(.L_x_10) ;  /* 0x000000f000017945 */ /* 0x000fe20003800200 */
[----:B------:R-:W-:Y:S01]  /*0230*/  FSETP.GT.AND P2, PT, R8, RZ, PT ;  /* 0x000000ff0800720b */ /* 0x000fe20003f44000 */
[----:B--2---:R-:W-:-:S04]  /*0240*/  IMAD.WIDE R10, R22, 0x2, R30 ;  /* 0x00000002160a7825 */ /* 0x004fc800078e021e */
[----:B-1----:R-:W-:-:S04]  /*0250*/  IMAD.WIDE R12, R22, 0x4, R28 ;  /* 0x00000004160c7825 */ /* 0x002fc800078e021c */
[----:B---3--:R-:W-:-:S04]  /*0260*/  IMAD.WIDE R14, R22, 0x4, R26 ;  /* 0x00000004160e7825 */ /* 0x008fc800078e021a */
[----:B0-----:R-:W-:-:S04]  /*0270*/  FFMA R7, R2, -R9, 1 ;  /* 0x3f80000002077423 */ /* 0x001fc80000000809 */
[----:B------:R-:W-:Y:S01]  /*0280*/  FFMA R2, R2, R7, R2 ;  /* 0x0000000702027223 */ /* 0x000fe20000000002 */
[----:B-----5:R-:W-:-:S04]  /*0290*/  HADD2.F32 R3, -RZ, R3.H0_H0 ;  /* 0x20000003ff037230 */ /* 0x020fc80000004100 */
[----:B------:R-:W0:Y:S01]  /*02a0*/  FCHK P0, R3, R9 ;  /* 0x0000000903007302 */ /* 0x000e220000000000 */
[----:B------:R-:W-:-:S04]  /*02b0*/  FFMA R6, R3, R2, RZ ;  /* 0x0000000203067223 */ /* 0x000fc800000000ff */
[----:B------:R-:W-:-:S04]  /*02c0*/  FFMA R7, R6, -R9, R3 ;  /* 0x8000000906077223 */ /* 0x000fc80000000003 */
[----:B------:R-:W-:Y:S01]  /*02d0*/  FFMA R2, R2, R7, R6 ;  /* 0x0000000702027223 */ /* 0x000fe20000000006 */
[----:B0-----:R-:W-:Y:S06]  /*02e0*/  @!P0 BRA `(.L_x_11) ;  /* 0x0000000000088947 */ /* 0x001fec0003800000 */
[----:B------:R-:W-:-:S07]  /*02f0*/  MOV R4, 0x310 ;  /* 0x0000031000047802 */ /* 0x000fce0000000f00 */
[----:B------:R-:W-:Y:S05]  /*0300*/  CALL.REL.NOINC `($__internal_0_$__cuda_sm3x_div_rn_noftz_f32_slowpath) ;  /* 0x00000010004c7944 */ /* 0x000fea0003c00000 */
.L_x_11:
[----:B------:R-:W-:Y:S05]  /*0310*/  BSYNC.RECONVERGENT B1 ;  /* 0x0000000000017941 */ /* 0x000fea0003800200 */
.L_x_10:
[----:B------:R-:W2:Y:S04]  /*0320*/  LDG.E R3, desc[UR4][R14.64] ;  /* 0x000000040e037981 */ /* 0x000ea8000c1e1900 */
[----:B------:R-:W3:Y:S01]  /*0330*/  LDG.E R4, desc[UR4][R12.64] ;  /* 0x000000040c047981 */ /* 0x000ee2000c1e1900 */
[----:B------:R-:W-:Y:S01]  /*0340*/  VIADD R23, R23, 0x1 ;  /* 0x0000000117177836 */ /* 0x000fe20000000000 */
[----:B------:R-:W-:-:S04]  /*0350*/  IADD3 R22, PT, PT, R22, 0x1, RZ ;  /* 0x0000000116167810 */ /* 0x000fc80007ffe0ff */
[----:B------:R-:W-:Y:S01]  /*0360*/  ISETP.NE.AND P0, PT, R23, RZ, PT ;  /* 0x000000ff1700720c */ /* 0x000fe20003f05270 */
[----:B--2---:R-:W-:-:S04]  /*0370*/  @P2 FFMA R2, R3, UR10, R2 ;  /* 0x0000000a03022c23 */ /* 0x004fc80008000002 */
[----:B---3--:R-:W-:-:S04]  /*0380*/  FFMA R4, R4, UR9, R2 ;  /* 0x0000000904047c23 */ /* 0x008fc80008000002 */
[----:B------:R-:W-:Y:S01]  /*0390*/  FFMA R3, -R4, UR8, R3 ;  /* 0x0000000804037c23 */ /* 0x000fe20008000103 */
[----:B------:R0:W-:Y:S04]  /*03a0*/  STG.E desc[UR4][R12.64], R4 ;  /* 0x000000040c007986 */ /* 0x0001e8000c101904 */
[----:B------:R-:W-:Y:S01]  /*03b0*/  FMNMX R2, R3, -65504, !PT ;  /* 0xc77fe00003027809 */ /* 0x000fe20007800000 */
[----:B------:R0:W-:Y:S03]  /*03c0*/  STG.E desc[UR4][R14.64], R3 ;  /* 0x000000030e007986 */ /* 0x0001e6000c101904 */
[----:B------:R-:W-:-:S04]  /*03d0*/  FMNMX R2, R2, 65504, PT ;  /* 0x477fe00002027809 */ /* 0x000fc80003800000 */
[----:B------:R-:W-:-:S05]  /*03e0*/  F2FP.F16.F32.PACK_AB R2, RZ, R2 ;  /* 0x00000002ff02723e */ /* 0x000fca00000000ff */
[----:B------:R0:W-:Y:S01]  /*03f0*/  STG.E.U16 desc[UR4][R10.64], R2 ;  /* 0x000000020a007986 */ /* 0x0001e2000c101504 */
[----:B------:R-:W-:Y:S05]  /*0400*/  @P0 BRA `(.L_x_12) ;  /* 0xfffffffc00780947 */ /* 0x000fea000383ffff */
.L_x_9:
[----:B------:R-:W-:Y:S05]  /*0410*/  BSYNC.RECONVERGENT B0 ;  /* 0x0000000000007941 */ /* 0x000fea0003800200 */
.L_x_8:
[----:B------:R-:W-:-:S05]  /*0420*/  IMAD.IADD R21, R18, 0x1, -R21 ;  /* 0x0000000112157824 */ /* 0x000fca00078e0a15 */
[----:B------:R-:W-:-:S13]  /*0430*/  ISETP.GT.U32.AND P0, PT, R21, -0x4, PT ;  /* 0xfffffffc1500780c */ /* 0x000fda0003f04070 */
[----:B------:R-:W-:Y:S05]  /*0440*/  @P0 EXIT ;  /* 0x000000000000094d */ /* 0x000fea0003800000 */
[----:B------:R-:W1:Y:S08]  /*0450*/  LDC.64 R26, c[0x0][0x398] ;  /* 0x0000e600ff1a7b82 */ /* 0x000e700000000a00 */
[----:B------:R-:W2:Y:S08]  /*0460*/  LDC.64 R28, c[0x0][0x388] ;  /* 0x0000e200ff1c7b82 */ /* 0x000eb00000000a00 */
[----:B------:R-:W3:Y:S08]  /*0470*/  LDC.64 R30, c[0x0][0x390] ;  /* 0x0000e400ff1e7b82 */ /* 0x000ef00000000a00 */
[----:B------:R-:W4:Y:S01]  /*0480*/  LDC.64 R24, c[0x0][0x380] ;  /* 0x0000e000ff187b82 */ /* 0x000f220000000a00 */
[----:B-1----:R-:W-:-:S05]  /*0490*/  IADD3 R26, P2, PT, R26, 0x8, RZ ;  /* 0x000000081a1a7810 */ /* 0x002fca0007f5e0ff */
[----:B------:R-:W-:Y:S01]  /*04a0*/  IMAD.X R27, RZ, RZ, R27, P2 ;  /* 0x000000ffff1b7224 */ /* 0x000fe200010e061b */
[----:B--2---:R-:W-:-:S05]  /*04b0*/  IADD3 R28, P1, PT, R28, 0x8, RZ ;  /* 0x000000081c1c7810 */ /* 0x004fca0007f3e0ff */
[----:B------:R-:W-:Y:S01]  /*04c0*/  IMAD.X R29, RZ, RZ, R29, P1 ;  /* 0x000000ffff1d7224 */ /* 0x000fe200008e061d */
[----:B---3--:R-:W-:-:S04]  /*04d0*/  IADD3 R30, P0, PT, R30, 0x4, RZ ;  /* 0x000000041e1e7810 */ /* 0x008fc80007f1e0ff */
[----:B------:R-:W-:Y:S02]  /*04e0*/  IADD3.X R31, PT, PT, RZ, R31, RZ, P0, !PT ;  /* 0x0000001fff1f7210 */ /* 0x000fe400007fe4ff */
[----:B----4-:R-:W-:-:S04]  /*04f0*/  IADD3 R24, P3, PT, R24, 0x4, RZ ;  /* 0x0000000418187810 */ /* 0x010fc80007f7e0ff */
[----:B------:R-:W-:-:S09]  /*0500*/  IADD3.X R25, PT, PT, RZ, R25, RZ, P3, !PT ;  /* 0x00000019ff197210 */ /* 0x000fd20001ffe4ff */
.L_x_21:
[C---:B0-----:R-:W-:Y:S01]  /*0510*/  IMAD.WIDE R14, R22.reuse, 0x2, R30 ;  /* 0x00000002160e7825 */ /* 0x041fe200078e021e */
[----:B-1----:R-:W0:Y:S04]  /*0520*/  LDC.64 R6, c[0x0][0x3a8] ;  /* 0x0000ea00ff067b82 */ /* 0x002e280000000a00 */
[----:B--2---:R-:W2:Y:S01]  /*0530*/  LDG.E.U16.CONSTANT R2, desc[UR4][R14.64+-0x4] ;  /* 0xfffffc040e027981 */ /* 0x004ea2000c1e9500 */
[----:B------:R-:W-:Y:S01]  /*0540*/  BSSY.RECONVERGENT B0, `(.L_x_13) ;  /* 0x0000012000007945 */ /* 0x000fe20003800200 */
[----:B------:R-:W-:-:S04]  /*0550*/  IMAD.WIDE R12, R22, 0x4, R28 ;  /* 0x00000004160c7825 */ /* 0x000fc800078e021c */
[----:B------:R-:W-:-:S04]  /*0560*/  IMAD.WIDE R10, R22, 0x4, R26 ;  /* 0x00000004160a7825 */ /* 0x000fc800078e021a */
[----:B------:R-:W-:Y:S01]  /*0570*/  IMAD.WIDE R8, R22, 0x2, R24 ;  /* 0x0000000216087825 */ /* 0x000fe200078e0218 */
[----:B0-----:R-:W0:Y:S01]  /*0580*/  MUFU.RCP R4, R7 ;  /* 0x0000000700047308 */ /* 0x001e220000001000 */
[----:B------:R-:W-:Y:S02]  /*0590*/  FSETP.GT.AND P2, PT, R6, RZ, PT ;  /* 0x000000ff0600720b */ /* 0x000fe40003f44000 */
[----:B0-----:R-:W-:Y:S01]  /*05a0*/  FFMA R3, R4, -R7, 1 ;  /* 0x3f80000004037423 */ /* 0x001fe20000000807 */
[----:B--2---:R-:W-:-:S03]  /*05b0*/  HADD2.F32 R16, -RZ, R2.H0_H0 ;  /* 0x20000002ff107230 */ /* 0x004fc60000004100 */
[----:B------:R-:W-:Y:S01]  /*05c0*/  FFMA R2, R4, R3, R4 ;  /* 0x0000000304027223 */ /* 0x000fe20000000004 */
[----:B------:R-:W0:Y:S03]  /*05d0*/  FCHK P0, R16, R7 ;  /* 0x0000000710007302 */ /* 0x000e260000000000 */
[----:B------:R-:W-:-:S04]  /*05e0*/  FFMA R3, R2, R16, RZ ;  /* 0x0000001002037223 */ /* 0x000fc800000000ff */
[----:B------:R-:W-:-:S04]  /*05f0*/  FFMA R4, R3, -R7, R16 ;  /* 0x8000000703047223 */ /* 0x000fc80000000010 */
[----:B------:R-:W-:Y:S01]  /*0600*/  FFMA R6, R2, R4, R3 ;  /* 0x0000000402067223 */ /* 0x000fe20000000003 */
[----:B0-----:R-:W-:Y:S06]  /*0610*/  @!P0 BRA `(.L_x_14) ;  /* 0x0000000000108947 */ /* 0x001fec0003800000 */
[----:B------:R-:W-:Y:S02]  /*0620*/  MOV R3, R16 ;  /* 0x0000001000037202 */ /* 0x000fe40000000f00 */
[----:B------:R-:W-:-:S07]  /*0630*/  MOV R4, 0x650 ;  /* 0x0000065000047802 */ /* 0x000fce0000000f00 */
[----:B------:R-:W-:Y:S05]  /*0640*/  CALL.REL.NOINC `($__internal_0_$__cuda_sm3x_div_rn_noftz_f32_slowpath) ;  /* 0x0000000c007c7944 */ /* 0x000fea0003c00000 */
[----:B------:R-:W-:-:S07]  /*0650*/  IMAD.MOV.U32 R6, RZ, RZ, R2 ;  /* 0x000000ffff067224 */ /* 0x000fce00078e0002 */
.L_x_14:
[----:B------:R-:W-:Y:S05]  /*0660*/  BSYNC.RECONVERGENT B0 ;  /* 0x0000000000007941 */ /* 0x000fea0003800200 */
.L_x_13:
[----:B------:R-:W2:Y:S01]  /*0670*/  LDG.E R7, desc[UR4][R12.64+-0x8] ;  /* 0xfffff8040c077981 */ /* 0x000ea2000c1e1900 */
[----:B------:R-:W2:Y:S03]  /*0680*/  LDC.64 R2, c[0x0][0x3a8] ;  /* 0x0000ea00ff027b82 */ /* 0x000ea60000000a00 */
[----:B------:R-:W3:Y:S04]  /*0690*/  LDG.E R16, desc[UR4][R10.64+-0x8] ;  /* 0xfffff8040a107981 */ /* 0x000ee8000c1e1900 */
[----:B------:R-:W4:Y:S01]  /*06a0*/  LDG.E.U16.CONSTANT R17, desc[UR4][R14.64+-0x2] ;  /* 0xfffffe040e117981 */ /* 0x000f22000c1e9500 */
[----:B------:R-:W3:Y:S01]  /*06b0*/  LDC.64 R4, c[0x0][0x3a0] ;  /* 0x0000e800ff047b82 */ /* 0x000ee20000000a00 */
[----:B------:R-:W-:Y:S01]  /*06c0*/  BSSY.RECONVERGENT B0, `(.L_x_15) ;  /* 0x0000018000007945 */ /* 0x000fe20003800200 */
[----:B--2---:R-:W-:-:S04]  /*06d0*/  @P2 FFMA R6, R7, R2, R6 ;  /* 0x0000000207062223 */ /* 0x004fc80000000006 */
[----:B---3--:R-:W-:-:S04]  /*06e0*/  FFMA R16, R16, R5, R6 ;  /* 0x0000000510107223 */ /* 0x008fc80000000006 */
[----:B------:R-:W-:Y:S01]  /*06f0*/  FFMA R7, -R16, R4, R7 ;  /* 0x0000000410077223 */ /* 0x000fe20000000107 */
[----:B------:R0:W-:Y:S01]  /*0700*/  STG.E desc[UR4][R10.64+-0x8], R16 ;  /* 0xfffff8100a007986 */ /* 0x0001e2000c101904 */
[----:B------:R-:W1:Y:S01]  /*0710*/  MUFU.RCP R4, R3 ;  /* 0x0000000300047308 */ /* 0x000e620000001000 */
[----:B----4-:R-:W-:Y:S02]  /*0720*/  HADD2.F32 R17, -RZ, R17.H0_H0 ;  /* 0x20000011ff117230 */ /* 0x010fe40000004100 */
[----:B------:R-:W-:Y:S01]  /*0730*/  FMNMX R2, R7, -65504, !PT ;  /* 0xc77fe00007027809 */ /* 0x000fe20007800000 */
[----:B------:R0:W-:Y:S03]  /*0740*/  STG.E desc[UR4][R12.64+-0x8], R7 ;  /* 0xfffff8070c007986 */ /* 0x0001e6000c101904 */
[----:B------:R-:W-:Y:S01]  /*0750*/  FMNMX R2, R2, 65504, PT ;  /* 0x477fe00002027809 */ /* 0x000fe20003800000 */
[----:B------:R-:W2:Y:S03]  /*0760*/  FCHK P0, R17, R3 ;  /* 0x0000000311007302 */ /* 0x000ea60000000000 */
[----:B------:R-:W-:-:S04]  /*0770*/  F2FP.F16.F32.PACK_AB R2, RZ, R2 ;  /* 0x00000002ff02723e */ /* 0x000fc800000000ff */
[----:B------:R-:W-:Y:S01]  /*0780*/  PRMT R18, R2, 0x7610, R18 ;  /* 0x0000761002127816 */ /* 0x000fe20000000012 */
[----:B-1----:R-:W-:-:S04]  /*0790*/  FFMA R5, R4, -R3, 1 ;  /* 0x3f80000004057423 */ /* 0x002fc80000000803 */
[----:B------:R0:W-:Y:S01]  /*07a0*/  STG.E.U16 desc[UR4][R8.64+-0x4], R18 ;  /* 0xfffffc1208007986 */ /* 0x0001e2000c101504 */
[----:B------:R-:W-:-:S04]  /*07b0*/  FFMA R2, R4, R5, R4 ;  /* 0x0000000504027223 */ /* 0x000fc80000000004 */
[----:B------:R-:W-:-:S04]  /*07c0*/  FFMA R4, R2, R17, RZ ;  /* 0x0000001102047223 */ /* 0x000fc800000000ff */
[----:B------:R-:W-:-:S04]  /*07d0*/  FFMA R5, R4, -R3, R17 ;  /* 0x8000000304057223 */ /* 0x000fc80000000011 */
[----:B------:R-:W-:Y:S01]  /*07e0*/  FFMA R6, R2, R5, R4 ;  /* 0x0000000502067223 */ /* 0x000fe20000000004 */
[----:B0-2---:R-:W-:Y:S06]  /*07f0*/  @!P0 BRA `(.L_x_16) ;  /* 0x0000000000108947 */ /* 0x005fec0003800000 */
[----:B------:R-:W-:Y:S02]  /*0800*/  MOV R3, R17 ;  /* 0x0000001100037202 */ /* 0x000fe40000000f00 */
[----:B------:R-:W-:-:S07]  /*0810*/  MOV R4, 0x830 ;  /* 0x0000083000047802 */ /* 0x000fce0000000f00 */
[----:B------:R-:W-:Y:S05]  /*0820*/  CALL.REL.NOINC `($__internal_0_$__cuda_sm3x_div_rn_noftz_f32_slowpath) ;  /* 0x0000000c00047944 */ /* 0x000fea0003c00000 */
[----:B------:R-:W-:-:S07]  /*0830*/  IMAD.MOV.U32 R6, RZ, RZ, R2 ;  /* 0x000000ffff067224 */ /* 0x000fce00078e0002 */
.L_x_16:
[----:B------:R-:W-:Y:S05]  /*0840*/  BSYNC.RECONVERGENT B0 ;  /* 0x0000000000007941 */ /* 0x000fea0003800200 */
.L_x_15:
        /* <DEDUP_REMOVED lines=29> */
.L_x_18:
[----:B------:R-:W-:Y:S05]  /*0a20*/  BSYNC.RECONVERGENT B0 ;  /* 0x0000000000007941 */ /* 0x000fea0003800200 */
.L_x_17:
[----:B------:R-:W2:Y:S01]  /*0a30*/  LDG.E R5, desc[UR4][R12.64] ;  /* 0x000000040c057981 */ /* 0x000ea2000c1e1900 */
[----:B------:R-:W2:Y:S03]  /*0a40*/  LDC.64 R2, c[0x0][0x3a8] ;  /* 0x0000ea00ff027b82 */ /* 0x000ea60000000a00 */
[----:B------:R-:W3:Y:S04]  /*0a50*/  LDG.E R6, desc[UR4][R10.64] ;  /* 0x000000040a067981 */ /* 0x000ee8000c1e1900 */
[----:B------:R-:W4:Y:S01]  /*0a60*/  LDG.E.U16.CONSTANT R14, desc[UR4][R14.64+0x2] ;  /* 0x000002040e0e7981 */ /* 0x000f22000c1e9500 */
[----:B------:R-:W3:Y:S01]  /*0a70*/  LDC.64 R16, c[0x0][0x3a0] ;  /* 0x0000e800ff107b82 */ /* 0x000ee20000000a00 */
[----:B------:R-:W-:Y:S01]  /*0a80*/  BSSY.RECONVERGENT B0, `(.L_x_19) ;  /* 0x0000017000007945 */ /* 0x000fe20003800200 */
[----:B--2---:R-:W-:-:S04]  /*0a90*/  @P2 FFMA R4, R5, R2, R4 ;  /* 0x0000000205042223 */ /* 0x004fc80000000004 */
[----:B---3--:R-:W-:Y:S02]  /*0aa0*/  FFMA R6, R6, R17, R4 ;  /* 0x0000001106067223 */ /* 0x008fe40000000004 */
[----:B------:R-:W0:Y:S02]  /*0ab0*/  MUFU.RCP R4, R3 ;  /* 0x0000000300047308 */ /* 0x000e240000001000 */
[----:B------:R-:W-:Y:S01]  /*0ac0*/  FFMA R5, -R6, R16, R5 ;  /* 0x0000001006057223 */ /* 0x000fe20000000105 */
[----:B------:R1:W-:Y:S01]  /*0ad0*/  STG.E desc[UR4][R10.64], R6 ;  /* 0x000000060a007986 */ /* 0x0003e2000c101904 */
[----:B----4-:R-:W-:-:S03]  /*0ae0*/  HADD2.F32 R15, -RZ, R14.H0_H0 ;  /* 0x2000000eff0f7230 */ /* 0x010fc60000004100 */
[----:B------:R-:W-:Y:S01]  /*0af0*/  FMNMX R2, R5, -65504, !PT ;  /* 0xc77fe00005027809 */ /* 0x000fe20007800000 */
[----:B------:R1:W-:Y:S01]  /*0b00*/  STG.E desc[UR4][R12.64], R5 ;  /* 0x000000050c007986 */ /* 0x0003e2000c101904 */
[----:B------:R-:W2:Y:S02]  /*0b10*/  FCHK P0, R15, R3 ;  /* 0x000000030f007302 */ /* 0x000ea40000000000 */
[----:B------:R-:W-:-:S04]  /*0b20*/  FMNMX R2, R2, 65504, PT ;  /* 0x477fe00002027809 */ /* 0x000fc80003800000 */
[----:B------:R-:W-:Y:S01]  /*0b30*/  F2FP.F16.F32.PACK_AB R2, RZ, R2 ;  /* 0x00000002ff02723e */ /* 0x000fe200000000ff */
[----:B0-----:R-:W-:-:S03]  /*0b40*/  FFMA R7, R4, -R3, 1 ;  /* 0x3f80000004077423 */ /* 0x001fc60000000803 */
[----:B------:R-:W-:Y:S01]  /*0b50*/  PRMT R16, R2, 0x7610, R16 ;  /* 0x0000761002107816 */ /* 0x000fe20000000010 */
[----:B------:R-:W-:-:S04]  /*0b60*/  FFMA R2, R4, R7, R4 ;  /* 0x0000000704027223 */ /* 0x000fc80000000004 */
[----:B------:R1:W-:Y:S01]  /*0b70*/  STG.E.U16 desc[UR4][R8.64], R16 ;  /* 0x0000001008007986 */ /* 0x0003e2000c101504 */
[----:B------:R-:W-:-:S04]  /*0b80*/  FFMA R4, R2, R15, RZ ;  /* 0x0000000f02047223 */ /* 0x000fc800000000ff */
[----:B------:R-:W-:-:S04]  /*0b90*/  FFMA R7, R4, -R3, R15 ;  /* 0x8000000304077223 */ /* 0x000fc8000000000f */
[----:B------:R-:W-:Y:S01]  /*0ba0*/  FFMA R2, R2, R7, R4 ;  /* 0x0000000702027223 */ /* 0x000fe20000000004 */
[----:B--2---:R-:W-:Y:S06]  /*0bb0*/  @!P0 BRA `(.L_x_20) ;  /* 0x00000000000c8947 */ /* 0x004fec0003800000 */
[----:B------:R-:W-:Y:S02]  /*0bc0*/  MOV R3, R15 ;  /* 0x0000000f00037202 */ /* 0x000fe40000000f00 */
[----:B------:R-:W-:-:S07]  /*0bd0*/  MOV R4, 0xbf0 ;  /* 0x00000bf000047802 */ /* 0x000fce0000000f00 */
[----:B-1----:R-:W-:Y:S05]  /*0be0*/  CALL.REL.NOINC `($__internal_0_$__cuda_sm3x_div_rn_noftz_f32_slowpath) ;  /* 0x0000000800147944 */ /* 0x002fea0003c00000 */
.L_x_20:
[----:B------:R-:W-:Y:S05]  /*0bf0*/  BSYNC.RECONVERGENT B0 ;  /* 0x0000000000007941 */ /* 0x000fea0003800200 */
.L_x_19:
[----:B------:R-:W2:Y:S04]  /*0c00*/  LDG.E R3, desc[UR4][R12.64+0x4] ;  /* 0x000004040c037981 */ /* 0x000ea8000c1e1900 */
[----:B------:R-:W3:Y:S01]  /*0c10*/  LDG.E R4, desc[UR4][R10.64+0x4] ;  /* 0x000004040a047981 */ /* 0x000ee2000c1e1900 */
[----:B------:R-:W-:-:S05]  /*0c20*/  VIADD R22, R22, 0x4 ;  /* 0x0000000416167836 */ /* 0x000fca0000000000 */
[----:B------:R-:W-:Y:S01]  /*0c30*/  ISETP.GE.AND P0, PT, R22, R19, PT ;  /* 0x000000131600720c */ /* 0x000fe20003f06270 */
        /* <DEDUP_REMOVED lines=9> */
[----:B------:R-:W-:Y:S05]  /*0cd0*/  @!P0 BRA `(.L_x_21) ;  /* 0xfffffff8000c8947 */ /* 0x000fea000383ffff */
[----:B------:R-:W-:Y:S05]  /*0ce0*/  EXIT ;  /* 0x000000000000794d */ /* 0x000fea0003800000 */
.L_x_7:
[----:B------:R-:W0:Y:S08]  /*0cf0*/  LDC.64 R26, c[0x0][0x390] ;  /* 0x0000e400ff1a7b82 */ /* 0x000e300000000a00 */
[----:B------:R-:W1:Y:S08]  /*0d00*/  LDC.64 R24, c[0x0][0x388] ;  /* 0x0000e200ff187b82 */ /* 0x000e700000000a00 */
[----:B------:R-:W2:Y:S01]  /*0d10*/  LDC.64 R22, c[0x0][0x398] ;  /* 0x0000e600ff167b82 */ /* 0x000ea20000000a00 */
[----:B0-----:R-:W-:-:S07]  /*0d20*/  IMAD.WIDE R26, R18, 0x2, R26 ;  /* 0x00000002121a7825 */ /* 0x001fce00078e021a */
[----:B------:R-:W0:Y:S01]  /*0d30*/  LDC.64 R6, c[0x0][0x3a8] ;  /* 0x0000ea00ff067b82 */ /* 0x000e220000000a00 */
[----:B------:R-:W3:Y:S01]  /*0d40*/  LDG.E.U16.CONSTANT R2, desc[UR4][R26.64] ;  /* 0x000000041a027981 */ /* 0x000ee2000c1e9500 */
[----:B-1----:R-:W-:-:S05]  /*0d50*/  IMAD.WIDE R24, R18, 0x4, R24 ;  /* 0x0000000412187825 */ /* 0x002fca00078e0218 */
[----:B------:R1:W5:Y:S01]  /*0d60*/  LDG.E.128 R12, desc[UR4][R24.64] ;  /* 0x00000004180c7981 */ /* 0x000362000c1e1d00 */
[----:B--2---:R-:W-:-:S05]  /*0d70*/  IMAD.WIDE R22, R18, 0x4, R22 ;  /* 0x0000000412167825 */ /* 0x004fca00078e0216 */
[----:B------:R1:W5:Y:S01]  /*0d80*/  LDG.E.128 R8, desc[UR4][R22.64] ;  /* 0x0000000416087981 */ /* 0x000362000c1e1d00 */
[----:B0-----:R-:W0:Y:S01]  /*0d90*/  MUFU.RCP R4, R7 ;  /* 0x0000000700047308 */ /* 0x001e220000001000 */
[----:B------:R-:W-:Y:S01]  /*0da0*/  BSSY.RECONVERGENT B0, `(.L_x_22) ;  /* 0x000000d000007945 */ /* 0x000fe20003800200 */
[----:B0-----:R-:W-:Y:S01]  /*0db0*/  FFMA R5, R4, -R7, 1 ;  /* 0x3f80000004057423 */ /* 0x001fe20000000807 */
[----:B------:R-:W-:Y:S01]  /*0dc0*/  FSETP.GT.AND P2, PT, R6, RZ, PT ;  /* 0x000000ff0600720b */ /* 0x000fe20003f44000 */
[----:B---3--:R-:W-:-:S04]  /*0dd0*/  HADD2.F32 R3, -RZ, R2.H0_H0 ;  /* 0x20000002ff037230 */ /* 0x008fc80000004100 */
[----:B------:R-:W0:Y:S01]  /*0de0*/  FCHK P0, R3, R7 ;  /* 0x0000000703007302 */ /* 0x000e220000000000 */
[----:B------:R-:W-:-:S04]  /*0df0*/  FFMA R2, R4, R5, R4 ;  /* 0x0000000504027223 */ /* 0x000fc80000000004 */
[----:B------:R-:W-:-:S04]  /*0e00*/  FFMA R4, R2, R3, RZ ;  /* 0x0000000302047223 */ /* 0x000fc800000000ff */
[----:B------:R-:W-:-:S04]  /*0e10*/  FFMA R5, R4, -R7, R3 ;  /* 0x8000000704057223 */ /* 0x000fc80000000003 */
[----:B------:R-:W-:Y:S01]  /*0e20*/  FFMA R4, R2, R5, R4 ;  /* 0x0000000502047223 */ /* 0x000fe20000000004 */
[----:B01----:R-:W-:Y:S06]  /*0e30*/  @!P0 BRA `(.L_x_23) ;  /* 0x00000000000c8947 */ /* 0x003fec0003800000 */
[----:B------:R-:W-:-:S07]  /*0e40*/  MOV R4, 0xe60 ;  /* 0x00000e6000047802 */ /* 0x000fce0000000f00 */
[----:B-----5:R-:W-:Y:S05]  /*0e50*/  CALL.REL.NOINC `($__internal_0_$__cuda_sm3x_div_rn_noftz_f32_slowpath) ;  /* 0x0000000400787944 */ /* 0x020fea0003c00000 */
[----:B------:R-:W-:-:S07]  /*0e60*/  MOV R4, R2 ;  /* 0x0000000200047202 */ /* 0x000fce0000000f00 */
.L_x_23:
[----:B------:R-:W-:Y:S05]  /*0e70*/  BSYNC.RECONVERGENT B0 ;  /* 0x0000000000007941 */ /* 0x000fea0003800200 */
.L_x_22:
[----:B------:R-:W2:Y:S01]  /*0e80*/  LDG.E.U16.CONSTANT R6, desc[UR4][R26.64+0x2] ;  /* 0x000002041a067981 */ /* 0x000ea2000c1e9500 */
[----:B------:R-:W0:Y:S01]  /*0e90*/  LDC.64 R2, c[0x0][0x3a8] ;  /* 0x0000ea00ff027b82 */ /* 0x000e220000000a00 */
[----:B------:R-:W-:Y:S01]  /*0ea0*/  IMAD.MOV.U32 R7, RZ, RZ, R4 ;  /* 0x000000ffff077224 */ /* 0x000fe200078e0004 */
[----:B------:R-:W-:Y:S06]  /*0eb0*/  BSSY.RECONVERGENT B0, `(.L_x_24) ;  /* 0x0000019000007945 */ /* 0x000fec0003800200 */
[----:B------:R-:W1:Y:S08]  /*0ec0*/  LDC.64 R16, c[0x0][0x3a0] ;  /* 0x0000e800ff107b82 */ /* 0x000e700000000a00 */
[----:B------:R-:W3:Y:S01]  /*0ed0*/  LDC.64 R4, c[0x0][0x380] ;  /* 0x0000e000ff047b82 */ /* 0x000ee20000000a00 */
[----:B0----5:R-:W-:-:S04]  /*0ee0*/  @P2 FFMA R7, R12, R2, R7 ;  /* 0x000000020c072223 */ /* 0x021fc80000000007 */
[----:B-1----:R-:W-:-:S04]  /*0ef0*/  FFMA R8, R8, R17, R7 ;  /* 0x0000001108087223 */ /* 0x002fc80000000007 */
[----:B------:R-:W-:Y:S02]  /*0f00*/  FFMA R12, -R8, R16, R12 ;  /* 0x00000010080c7223 */ /* 0x000fe4000000010c */
[----:B------:R-:W0:Y:S01]  /*0f10*/  MUFU.RCP R16, R3 ;  /* 0x0000000300107308 */ /* 0x000e220000001000 */
[----:B---3--:R-:W-:Y:S02]  /*0f20*/  IMAD.WIDE R18, R18, 0x2, R4 ;  /* 0x0000000212127825 */ /* 0x008fe400078e0204 */
[----:B------:R-:W-:-:S04]  /*0f30*/  FMNMX R2, R12, -65504, !PT ;  /* 0xc77fe0000c027809 */ /* 0x000fc80007800000 */
[----:B------:R-:W-:-:S04]  /*0f40*/  FMNMX R2, R2, 65504, PT ;  /* 0x477fe00002027809 */ /* 0x000fc80003800000 */
[----:B------:R-:W-:-:S04]  /*0f50*/  F2FP.F16.F32.PACK_AB R2, RZ, R2 ;  /* 0x00000002ff02723e */ /* 0x000fc800000000ff */
[----:B------:R-:W-:Y:S01]  /*0f60*/  PRMT R7, R2, 0x7610, R7 ;  /* 0x0000761002077816 */ /* 0x000fe20000000007 */
[----:B0-----:R-:W-:-:S04]  /*0f70*/  FFMA R5, R16, -R3, 1 ;  /* 0x3f80000010057423 */ /* 0x001fc80000000803 */
[----:B------:R0:W-:Y:S01]  /*0f80*/  STG.E.U16 desc[UR4][R18.64], R7 ;  /* 0x0000000712007986 */ /* 0x0001e2000c101504 */
[----:B------:R-:W-:Y:S01]  /*0f90*/  FFMA R2, R16, R5, R16 ;  /* 0x0000000510027223 */ /* 0x000fe20000000010 */
[----:B--2---:R-:W-:-:S04]  /*0fa0*/  HADD2.F32 R6, -RZ, R6.H0_H0 ;  /* 0x20000006ff067230 */ /* 0x004fc80000004100 */
[----:B------:R-:W1:Y:S01]  /*0fb0*/  FCHK P0, R6, R3 ;  /* 0x0000000306007302 */ /* 0x000e620000000000 */
[----:B------:R-:W-:-:S04]  /*0fc0*/  FFMA R5, R2, R6, RZ ;  /* 0x0000000602057223 */ /* 0x000fc800000000ff */
[----:B------:R-:W-:-:S04]  /*0fd0*/  FFMA R4, R5, -R3, R6 ;  /* 0x8000000305047223 */ /* 0x000fc80000000006 */
[----:B------:R-:W-:Y:S01]  /*0fe0*/  FFMA R4, R2, R4, R5 ;  /* 0x0000000402047223 */ /* 0x000fe20000000005 */
[----:B01----:R-:W-:Y:S06]  /*0ff0*/  @!P0 BRA `(.L_x_25) ;  /* 0x0000000000108947 */ /* 0x003fec0003800000 */
[----:B------:R-:W-:Y:S02]  /*1000*/  MOV R3, R6 ;  /* 0x0000000600037202 */ /* 0x000fe40000000f00 */
[----:B------:R-:W-:-:S07]  /*1010*/  MOV R4, 0x1030 ;  /* 0x0000103000047802 */ /* 0x000fce0000000f00 */
[----:B------:R-:W-:Y:S05]  /*1020*/  CALL.REL.NOINC `($__internal_0_$__cuda_sm3x_div_rn_noftz_f32_slowpath) ;  /* 0x0000000400047944 */ /* 0x000fea0003c00000 */
[----:B------:R-:W-:-:S07]  /*1030*/  IMAD.MOV.U32 R4, RZ, RZ, R2 ;  /* 0x000000ffff047224 */ /* 0x000fce00078e0002 */
.L_x_25:
[----:B------:R-:W-:Y:S05]  /*1040*/  BSYNC.RECONVERGENT B0 ;  /* 0x0000000000007941 */ /* 0x000fea0003800200 */
.L_x_24:
[----:B------:R-:W2:Y:S01]  /*1050*/  LDG.E.U16.CONSTANT R5, desc[UR4][R26.64+0x4] ;  /* 0x000004041a057981 */ /* 0x000ea2000c1e9500 */
[----:B------:R-:W0:Y:S01]  /*1060*/  LDC.64 R2, c[0x0][0x3a8] ;  /* 0x0000ea00ff027b82 */ /* 0x000e220000000a00 */
[----:B------:R-:W-:Y:S07]  /*1070*/  BSSY.RECONVERGENT B0, `(.L_x_26) ;  /* 0x0000017000007945 */ /* 0x000fee0003800200 */
[----:B------:R-:W1:Y:S01]  /*1080*/  LDC.64 R6, c[0x0][0x3a0] ;  /* 0x0000e800ff067b82 */ /* 0x000e620000000a00 */
[----:B0-----:R-:W-:-:S04]  /*1090*/  @P2 FFMA R4, R13, R2, R4 ;  /* 0x000000020d042223 */ /* 0x001fc80000000004 */
[----:B-1----:R-:W-:-:S04]  /*10a0*/  FFMA R9, R9, R7, R4 ;  /* 0x0000000709097223 */ /* 0x002fc80000000004 */
[----:B------:R-:W-:Y:S02]  /*10b0*/  FFMA R13, -R9, R6, R13 ;  /* 0x00000006090d7223 */ /* 0x000fe4000000010d */
[----:B------:R-:W0:Y:S03]  /*10c0*/  MUFU.RCP R6, R3 ;  /* 0x0000000300067308 */ /* 0x000e260000001000 */
        /* <DEDUP_REMOVED lines=17> */
.L_x_27:
[----:B------:R-:W-:Y:S05]  /*11e0*/  BSYNC.RECONVERGENT B0 ;  /* 0x0000000000007941 */ /* 0x000fea0003800200 */
.L_x_26:
[----:B------:R-:W2:Y:S01]  /*11f0*/  LDG.E.U16.CONSTANT R26, desc[UR4][R26.64+0x6] ;  /* 0x000006041a1a7981 */ /* 0x000ea2000c1e9500 */
[----:B------:R-:W0:Y:S01]  /*1200*/  LDC.64 R2, c[0x0][0x3a8] ;  /* 0x0000ea00ff027b82 */ /* 0x000e220000000a00 */
[----:B------:R-:W-:Y:S07]  /*1210*/  BSSY.RECONVERGENT B0, `(.L_x_28) ;  /* 0x0000016000007945 */ /* 0x000fee0003800200 */
[----:B------:R-:W1:Y:S01]  /*1220*/  LDC.64 R6, c[0x0][0x3a0] ;  /* 0x0000e800ff067b82 */ /* 0x000e620000000a00 */
[----:B0-----:R-:W-:Y:S01]  /*1230*/  @P2 FFMA R5, R14, R2, R5 ;  /* 0x000000020e052223 */ /* 0x001fe20000000005 */
[----:B------:R-:W0:Y:S03]  /*1240*/  MUFU.RCP R4, R3 ;  /* 0x0000000300047308 */ /* 0x000e260000001000 */
[----:B-1----:R-:W-:-:S04]  /*1250*/  FFMA R10, R10, R7, R5 ;  /* 0x000000070a0a7223 */ /* 0x002fc80000000005 */
[----:B------:R-:W-:-:S05]  /*1260*/  FFMA R14, -R10, R6, R14 ;  /* 0x000000060a0e7223 */ /* 0x000fca000000010e */
[----:B------:R-:W-:Y:S01]  /*1270*/  FMNMX R2, R14, -65504, !PT ;  /* 0xc77fe0000e027809 */ /* 0x000fe20007800000 */
[----:B0-----:R-:W-:-:S03]  /*1280*/  FFMA R5, R4, -R3, 1 ;  /* 0x3f80000004057423 */ /* 0x001fc60000000803 */
[----:B------:R-:W-:-:S04]  /*1290*/  FMNMX R2, R2, 65504, PT ;  /* 0x477fe00002027809 */ /* 0x000fc80003800000 */
[----:B------:R-:W-:-:S04]  /*12a0*/  F2FP.F16.F32.PACK_AB R2, RZ, R2 ;  /* 0x00000002ff02723e */ /* 0x000fc800000000ff */
[----:B------:R-:W-:Y:S01]  /*12b0*/  PRMT R6, R2, 0x7610, R6 ;  /* 0x0000761002067816 */ /* 0x000fe20000000006 */
[----:B------:R-:W-:-:S04]  /*12c0*/  FFMA R2, R4, R5, R4 ;  /* 0x0000000504027223 */ /* 0x000fc80000000004 */
[----:B------:R0:W-:Y:S01]  /*12d0*/  STG.E.U16 desc[UR4][R18.64+0x4], R6 ;  /* 0x0000040612007986 */ /* 0x0001e2000c101504 */
        /* <DEDUP_REMOVED lines=9> */
.L_x_29:
[----:B------:R-:W-:Y:S05]  /*1370*/  BSYNC.RECONVERGENT B0 ;  /* 0x0000000000007941 */ /* 0x000fea0003800200 */
.L_x_28:
[----:B------:R-:W0:Y:S01]  /*1380*/  LDCU UR11, c[0x0][0x3a8] ;  /* 0x00007500ff0b77ac */ /* 0x000e220008000800 */
[----:B------:R-:W1:Y:S01]  /*1390*/  LDCU.64 UR14, c[0x0][0x3a0] ;  /* 0x00007400ff0e77ac */ /* 0x000e620008000a00 */
[----:B0-----:R-:W-:-:S04]  /*13a0*/  @P2 FFMA R2, R15, UR11, R2 ;  /* 0x0000000b0f022c23 */ /* 0x001fc80008000002 */
[----:B-1----:R-:W-:-:S04]  /*13b0*/  FFMA R11, R11, UR15, R2 ;  /* 0x0000000f0b0b7c23 */ /* 0x002fc80008000002 */
[----:B------:R-:W-:-:S05]  /*13c0*/  FFMA R15, -R11, UR14, R15 ;  /* 0x0000000e0b0f7c23 */ /* 0x000fca000800010f */
[----:B------:R-:W-:-:S04]  /*13d0*/  FMNMX R0, R15, -65504, !PT ;  /* 0xc77fe0000f007809 */ /* 0x000fc80007800000 */
[----:B------:R-:W-:-:S04]  /*13e0*/  FMNMX R0, R0, 65504, PT ;  /* 0x477fe00000007809 */ /* 0x000fc80003800000 */
[----:B------:R-:W-:-:S05]  /*13f0*/  F2FP.F16.F32.PACK_AB R0, RZ, R0 ;  /* 0x00000000ff00723e */ /* 0x000fca00000000ff */
[----:B------:R-:W-:Y:S04]  /*1400*/  STG.E.U16 desc[UR4][R18.64+0x6], R0 ;  /* 0x0000060012007986 */ /* 0x000fe8000c101504 */
[----:B------:R-:W-:Y:S04]  /*1410*/  STG.E.128 desc[UR4][R24.64], R12 ;  /* 0x0000000c18007986 */ /* 0x000fe8000c101d04 */
[----:B------:R-:W-:Y:S01]  /*1420*/  STG.E.128 desc[UR4][R22.64], R8 ;  /* 0x0000000816007986 */ /* 0x000fe2000c101d04 */
[----:B------:R-:W-:Y:S05]  /*1430*/  EXIT ;  /* 0x000000000000794d */ /* 0x000fea0003800000 */
        .weak           $__internal_0_$__cuda_sm3x_div_rn_noftz_f32_slowpath
        .type           $__internal_0_$__cuda_sm3x_div_rn_noftz_f32_slowpath,@function
        .size           $__internal_0_$__cuda_sm3x_div_rn_noftz_f32_slowpath,(.L_x_235 - $__internal_0_$__cuda_sm3x_div_rn_noftz_f32_slowpath)
$__internal_0_$__cuda_sm3x_div_rn_noftz_f32_slowpath:
[--C-:B------:R-:W-:Y:S01]  /*1440*/  SHF.R.U32.HI R5, RZ, 0x17, R0.reuse ;  /* 0x00000017ff057819 */ /* 0x100fe20000011600 */
[----:B------:R-:W-:Y:S01]  /*1450*/  BSSY.RECONVERGENT B2, `(.L_x_30) ;  /* 0x0000063000027945 */ /* 0x000fe20003800200 */
[----:B------:R-:W-:Y:S01]  /*1460*/  SHF.R.U32.HI R2, RZ, 0x17, R3 ;  /* 0x00000017ff027819 */ /* 0x000fe20000011603 */
[----:B------:R-:W-:Y:S01]  /*1470*/  IMAD.MOV.U32 R17, RZ, RZ, R0 ;  /* 0x000000ffff117224 */ /* 0x000fe200078e0000 */
[----:B------:R-:W-:Y:S02]  /*1480*/  LOP3.LUT R5, R5, 0xff, RZ, 0xc0, !PT ;  /* 0x000000ff05057812 */ /* 0x000fe400078ec0ff */
[----:B------:R-:W-:-:S03]  /*1490*/  LOP3.LUT R2, R2, 0xff, RZ, 0xc0, !PT ;  /* 0x000000ff02027812 */ /* 0x000fc600078ec0ff */
[----:B------:R-:W-:Y:S01]  /*14a0*/  VIADD R7, R5, 0xffffffff ;  /* 0xffffffff05077836 */ /* 0x000fe20000000000 */
[----:B------:R-:W-:-:S04]  /*14b0*/  IADD3 R16, PT, PT, R2, -0x1, RZ ;  /* 0xffffffff02107810 */ /* 0x000fc80007ffe0ff */
[----:B------:R-:W-:-:S04]  /*14c0*/  ISETP.GT.U32.AND P0, PT, R7, 0xfd, PT ;  /* 0x000000fd0700780c */ /* 0x000fc80003f04070 */
[----:B------:R-:W-:-:S13]  /*14d0*/  ISETP.GT.U32.OR P0, PT, R16, 0xfd, P0 ;  /* 0x000000fd1000780c */ /* 0x000fda0000704470 */
[----:B------:R-:W-:Y:S01]  /*14e0*/  @!P0 MOV R6, RZ ;  /* 0x000000ff00068202 */ /* 0x000fe20000000f00 */
[----:B------:R-:W-:Y:S06]  /*14f0*/  @!P0 BRA `(.L_x_31) ;  /* 0x00000000005c8947 */ /* 0x000fec0003800000 */
[----:B------:R-:W-:Y:S02]  /*1500*/  FSETP.GTU.FTZ.AND P0, PT, |R3|, +INF , PT ;  /* 0x7f8000000300780b */ /* 0x000fe40003f1c200 */
[----:B------:R-:W-:-:S04]  /*1510*/  FSETP.GTU.FTZ.AND P1, PT, |R0|, +INF , PT ;  /* 0x7f8000000000780b */ /* 0x000fc80003f3c200 */
[----:B------:R-:W-:-:S13]  /*1520*/  PLOP3.LUT P0, PT, P0, P1, PT, 0xf8, 0x8f ;  /* 0x00000000008f781c */ /* 0x000fda0000703f70 */
[----:B------:R-:W-:Y:S05]  /*1530*/  @P0 BRA `(.L_x_32) ;  /* 0x00000004004c0947 */ /* 0x000fea0003800000 */
[----:B------:R-:W-:-:S13]  /*1540*/  LOP3.LUT P0, RZ, R17, 0x7fffffff, R3, 0xc8, !PT ;  /* 0x7fffffff11ff7812 */ /* 0x000fda000780c803 */
[----:B------:R-:W-:Y:S05]  /*1550*/  @!P0 BRA `(.L_x_33) ;  /* 0x00000004003c8947 */ /* 0x000fea0003800000 */
[C---:B------:R-:W-:Y:S02]  /*1560*/  FSETP.NEU.FTZ.AND P3, PT, |R3|.reuse, +INF , PT ;  /* 0x7f8000000300780b */ /* 0x040fe40003f7d200 */
[----:B------:R-:W-:Y:S02]  /*1570*/  FSETP.NEU.FTZ.AND P1, PT, |R0|, +INF , PT ;  /* 0x7f8000000000780b */ /* 0x000fe40003f3d200 */
[----:B------:R-:W-:-:S11]  /*1580*/  FSETP.NEU.FTZ.AND P0, PT, |R3|, +INF , PT ;  /* 0x7f8000000300780b */ /* 0x000fd60003f1d200 */
[----:B------:R-:W-:Y:S05]  /*1590*/  @!P1 BRA !P3, `(.L_x_33) ;  /* 0x00000004002c9947 */ /* 0x000fea0005800000 */
[----:B------:R-:W-:-:S04]  /*15a0*/  LOP3.LUT P3, RZ, R3, 0x7fffffff, RZ, 0xc0, !PT ;  /* 0x7fffffff03ff7812 */ /* 0x000fc8000786c0ff */
[----:B------:R-:W-:-:S13]  /*15b0*/  PLOP3.LUT P1, PT, P1, P3, PT, 0x2f, 0xf2 ;  /* 0x0000000000f2781c */ /* 0x000fda0000f26577 */
[----:B------:R-:W-:Y:S05]  /*15c0*/  @P1 BRA `(.L_x_34) ;  /* 0x0000000400181947 */ /* 0x000fea0003800000 */
[----:B------:R-:W-:-:S04]  /*15d0*/  LOP3.LUT P1, RZ, R17, 0x7fffffff, RZ, 0xc0, !PT ;  /* 0x7fffffff11ff7812 */ /* 0x000fc8000782c0ff */
[----:B------:R-:W-:-:S13]  /*15e0*/  PLOP3.LUT P0, PT, P0, P1, PT, 0x2f, 0xf2 ;  /* 0x0000000000f2781c */ /* 0x000fda0000702577 */
[----:B------:R-:W-:Y:S05]  /*15f0*/  @P0 BRA `(.L_x_35) ;  /* 0x0000000400000947 */ /* 0x000fea0003800000 */
[----:B------:R-:W-:Y:S02]  /*1600*/  ISETP.GE.AND P0, PT, R16, RZ, PT ;  /* 0x000000ff1000720c */ /* 0x000fe40003f06270 */
[----:B------:R-:W-:-:S11]  /*1610*/  ISETP.GE.AND P1, PT, R7, RZ, PT ;  /* 0x000000ff0700720c */ /* 0x000fd60003f26270 */
[----:B------:R-:W-:Y:S01]  /*1620*/  @P0 IMAD.MOV.U32 R6, RZ, RZ, RZ ;  /* 0x000000ffff060224 */ /* 0x000fe200078e00ff */
[----:B------:R-:W-:Y:S01]  /*1630*/  @!P0 MOV R6, 0xffffffc0 ;  /* 0xffffffc000068802 */ /* 0x000fe20000000f00 */
[----:B------:R-:W-:Y:S01]  /*1640*/  @!P0 FFMA R3, R3, 1.84467440737095516160e+19, RZ ;  /* 0x5f80000003038823 */ /* 0x000fe200000000ff */
[----:B------:R-:W-:-:S03]  /*1650*/  @!P1 FFMA R17, R0, 1.84467440737095516160e+19, RZ ;  /* 0x5f80000000119823 */ /* 0x000fc600000000ff */
[----:B------:R-:W-:-:S07]  /*1660*/  @!P1 VIADD R6, R6, 0x40 ;  /* 0x0000004006069836 */ /* 0x000fce0000000000 */
.L_x_31:
[----:B------:R-:W-:Y:S01]  /*1670*/  LEA R32, R5, 0xc0800000, 0x17 ;  /* 0xc080000005207811 */ /* 0x000fe200078eb8ff */
[----:B------:R-:W-:Y:S01]  /*1680*/  VIADD R20, R2, 0xffffff81 ;  /* 0xffffff8102147836 */ /* 0x000fe20000000000 */
[----:B------:R-:W-:Y:S02]  /*1690*/  BSSY.RECONVERGENT B3, `(.L_x_36) ;  /* 0x0000035000037945 */ /* 0x000fe40003800200 */
[----:B------:R-:W-:Y:S01]  /*16a0*/  IADD3 R32, PT, PT, -R32, R17, RZ ;  /* 0x0000001120207210 */ /* 0x000fe20007ffe1ff */
[C---:B------:R-:W-:Y:S01]  /*16b0*/  IMAD R2, R20.reuse, -0x800000, R3 ;  /* 0xff80000014027824 */ /* 0x040fe200078e0203 */
[----:B------:R-:W-:Y:S02]  /*16c0*/  IADD3 R5, PT, PT, R20, 0x7f, -R5 ;  /* 0x0000007f14057810 */ /* 0x000fe40007ffe805 */
[----:B------:R-:W0:Y:S01]  /*16d0*/  MUFU.RCP R16, R32 ;  /* 0x0000002000107308 */ /* 0x000e220000001000 */
[----:B------:R-:W-:Y:S01]  /*16e0*/  FADD.FTZ R7, -R32, -RZ ;  /* 0x800000ff20077221 */ /* 0x000fe20000010100 */
[----:B------:R-:W-:-:S03]  /*16f0*/  IADD3 R5, PT, PT, R5, R6, RZ ;  /* 0x0000000605057210 */ /* 0x000fc60007ffe0ff */
[----:B0-----:R-:W-:-:S04]  /*1700*/  FFMA R17, R16, R7, 1 ;  /* 0x3f80000010117423 */ /* 0x001fc80000000007 */
[----:B------:R-:W-:-:S04]  /*1710*/  FFMA R17, R16, R17, R16 ;  /* 0x0000001110117223 */ /* 0x000fc80000000010 */
[----:B------:R-:W-:-:S04]  /*1720*/  FFMA R16, R2, R17, RZ ;  /* 0x0000001102107223 */ /* 0x000fc800000000ff */
[----:B------:R-:W-:-:S04]  /*1730*/  FFMA R3, R7, R16, R2 ;  /* 0x0000001007037223 */ /* 0x000fc80000000002 */
[----:B------:R-:W-:-:S04]  /*1740*/  FFMA R16, R17, R3, R16 ;  /* 0x0000000311107223 */ /* 0x000fc80000000010 */
[----:B------:R-:W-:-:S04]  /*1750*/  FFMA R7, R7, R16, R2 ;  /* 0x0000001007077223 */ /* 0x000fc80000000002 */
[----:B------:R-:W-:-:S05]  /*1760*/  FFMA R2, R17, R7, R16 ;  /* 0x0000000711027223 */ /* 0x000fca0000000010 */
[----:B------:R-:W-:-:S04]  /*1770*/  SHF.R.U32.HI R3, RZ, 0x17, R2 ;  /* 0x00000017ff037819 */ /* 0x000fc80000011602 */
[----:B------:R-:W-:-:S04]  /*1780*/  LOP3.LUT R6, R3, 0xff, RZ, 0xc0, !PT ;  /* 0x000000ff03067812 */ /* 0x000fc800078ec0ff */
[----:B------:R-:W-:-:S05]  /*1790*/  IADD3 R3, PT, PT, R6, R5, RZ ;  /* 0x0000000506037210 */ /* 0x000fca0007ffe0ff */
[----:B------:R-:W-:-:S05]  /*17a0*/  VIADD R6, R3, 0xffffffff ;  /* 0xffffffff03067836 */ /* 0x000fca0000000000 */
[----:B------:R-:W-:-:S13]  /*17b0*/  ISETP.GE.U32.AND P0, PT, R6, 0xfe, PT ;  /* 0x000000fe0600780c */ /* 0x000fda0003f06070 */
[----:B------:R-:W-:Y:S05]  /*17c0*/  @!P0 BRA `(.L_x_37) ;  /* 0x0000000000808947 */ /* 0x000fea0003800000 */
[----:B------:R-:W-:-:S13]  /*17d0*/  ISETP.GT.AND P0, PT, R3, 0xfe, PT ;  /* 0x000000fe0300780c */ /* 0x000fda0003f04270 */
[----:B------:R-:W-:Y:S05]  /*17e0*/  @P0 BRA `(.L_x_38) ;  /* 0x00000000006c0947 */ /* 0x000fea0003800000 */
[----:B------:R-:W-:-:S13]  /*17f0*/  ISETP.GE.AND P0, PT, R3, 0x1, PT ;  /* 0x000000010300780c */ /* 0x000fda0003f06270 */
[----:B------:R-:W-:Y:S05]  /*1800*/  @P0 BRA `(.L_x_39) ;  /* 0x0000000000740947 */ /* 0x000fea0003800000 */
[----:B------:R-:W-:Y:S02]  /*1810*/  ISETP.GE.AND P0, PT, R3, -0x18, PT ;  /* 0xffffffe80300780c */ /* 0x000fe40003f06270 */
[----:B------:R-:W-:-:S11]  /*1820*/  LOP3.LUT R2, R2, 0x80000000, RZ, 0xc0, !PT ;  /* 0x8000000002027812 */ /* 0x000fd600078ec0ff */
[----:B------:R-:W-:Y:S05]  /*1830*/  @!P0 BRA `(.L_x_39) ;  /* 0x0000000000688947 */ /* 0x000fea0003800000 */
[CCC-:B------:R-:W-:Y:S01]  /*1840*/  FFMA.RZ R5, R17.reuse, R7.reuse, R16.reuse ;  /* 0x0000000711057223 */ /* 0x1c0fe2000000c010 */
[CCC-:B------:R-:W-:Y:S01]  /*1850*/  FFMA.RP R6, R17.reuse, R7.reuse, R16.reuse ;  /* 0x0000000711067223 */ /* 0x1c0fe20000008010 */
[----:B------:R-:W-:Y:S01]  /*1860*/  FFMA.RM R17, R17, R7, R16 ;  /* 0x0000000711117223 */ /* 0x000fe20000004010 */
[----:B------:R-:W-:Y:S02]  /*1870*/  IADD3 R7, PT, PT, R3, 0x20, RZ ;  /* 0x0000002003077810 */ /* 0x000fe40007ffe0ff */
[----:B------:R-:W-:Y:S02]  /*1880*/  LOP3.LUT R5, R5, 0x7fffff, RZ, 0xc0, !PT ;  /* 0x007fffff05057812 */ /* 0x000fe400078ec0ff */
[----:B------:R-:W-:Y:S02]  /*1890*/  ISETP.NE.AND P3, PT, R3, RZ, PT ;  /* 0x000000ff0300720c */ /* 0x000fe40003f65270 */
[----:B------:R-:W-:Y:S02]  /*18a0*/  LOP3.LUT R16, R5, 0x800000, RZ, 0xfc, !PT ;  /* 0x0080000005107812 */ /* 0x000fe400078efcff */
[----:B------:R-:W-:-:S02]  /*18b0*/  ISETP.NE.AND P1, PT, R3, RZ, PT ;  /* 0x000000ff0300720c */ /* 0x000fc40003f25270 */
[----:B------:R-:W-:Y:S02]  /*18c0*/  IADD3 R3, PT, PT, -R3, RZ, RZ ;  /* 0x000000ff03037210 */ /* 0x000fe40007ffe1ff */
[----:B------:R-:W-:Y:S02]  /*18d0*/  SHF.L.U32 R7, R16, R7, RZ ;  /* 0x0000000710077219 */ /* 0x000fe400000006ff */
[----:B------:R-:W-:Y:S02]  /*18e0*/  FSETP.NEU.FTZ.AND P0, PT, R6, R17, PT ;  /* 0x000000110600720b */ /* 0x000fe40003f1d000 */
[----:B------:R-:W-:Y:S02]  /*18f0*/  SEL R3, R3, RZ, P3 ;  /* 0x000000ff03037207 */ /* 0x000fe40001800000 */
[----:B------:R-:W-:Y:S02]  /*1900*/  ISETP.NE.AND P1, PT, R7, RZ, P1 ;  /* 0x000000ff0700720c */ /* 0x000fe40000f25270 */
[----:B------:R-:W-:-:S02]  /*1910*/  SHF.R.U32.HI R16, RZ, R3, R16 ;  /* 0x00000003ff107219 */ /* 0x000fc40000011610 */
[----:B------:R-:W-:Y:S02]  /*1920*/  PLOP3.LUT P0, PT, P0, P1, PT, 0xf8, 0x8f ;  /* 0x00000000008f781c */ /* 0x000fe40000703f70 */
[----:B------:R-:W-:Y:S02]  /*1930*/  SHF.R.U32.HI R5, RZ, 0x1, R16 ;  /* 0x00000001ff057819 */ /* 0x000fe40000011610 */
[----:B------:R-:W-:-:S04]  /*1940*/  SEL R6, RZ, 0x1, !P0 ;  /* 0x00000001ff067807 */ /* 0x000fc80004000000 */
[----:B------:R-:W-:-:S04]  /*1950*/  LOP3.LUT R3, R6, 0x1, R5, 0xf8, !PT ;  /* 0x0000000106037812 */ /* 0x000fc800078ef805 */
[----:B------:R-:W-:-:S05]  /*1960*/  LOP3.LUT R16, R3, R16, RZ, 0xc0, !PT ;  /* 0x0000001003107212 */ /* 0x000fca00078ec0ff */
[----:B------:R-:W-:-:S05]  /*1970*/  IMAD.IADD R5, R5, 0x1, R16 ;  /* 0x0000000105057824 */ /* 0x000fca00078e0210 */
[----:B------:R-:W-:Y:S01]  /*1980*/  LOP3.LUT R2, R5, R2, RZ, 0xfc, !PT ;  /* 0x0000000205027212 */ /* 0x000fe200078efcff */
[----:B------:R-:W-:Y:S06]  /*1990*/  BRA `(.L_x_39) ;  /* 0x0000000000107947 */ /* 0x000fec0003800000 */
.L_x_38:
[----:B------:R-:W-:-:S04]  /*19a0*/  LOP3.LUT R2, R2, 0x80000000, RZ, 0xc0, !PT ;  /* 0x8000000002027812 */ /* 0x000fc800078ec0ff */
[----:B------:R-:W-:Y:S01]  /*19b0*/  LOP3.LUT R2, R2, 0x7f800000, RZ, 0xfc, !PT ;  /* 0x7f80000002027812 */ /* 0x000fe200078efcff */
[----:B------:R-:W-:Y:S06]  /*19c0*/  BRA `(.L_x_39) ;  /* 0x0000000000047947 */ /* 0x000fec0003800000 */
.L_x_37:
[----:B------:R-:W-:-:S07]  /*19d0*/  LEA R2, R5, R2, 0x17 ;  /* 0x0000000205027211 */ /* 0x000fce00078eb8ff */
.L_x_39:
[----:B------:R-:W-:Y:S05]  /*19e0*/  BSYNC.RECONVERGENT B3 ;  /* 0x0000000000037941 */ /* 0x000fea0003800200 */
.L_x_36:
[----:B------:R-:W-:Y:S05]  /*19f0*/  BRA `(.L_x_40) ;  /* 0x0000000000207947 */ /* 0x000fea0003800000 */
.L_x_35:
[----:B------:R-:W-:-:S04]  /*1a00*/  LOP3.LUT R3, R17, 0x80000000, R3, 0x48, !PT ;  /* 0x8000000011037812 */ /* 0x000fc800078e4803 */
[----:B------:R-:W-:Y:S01]  /*1a10*/  LOP3.LUT R2, R3, 0x7f800000, RZ, 0xfc, !PT ;  /* 0x7f80000003027812 */ /* 0x000fe200078efcff */
[----:B------:R-:W-:Y:S06]  /*1a20*/  BRA `(.L_x_40) ;  /* 0x0000000000147947 */ /* 0x000fec0003800000 */
.L_x_34:
[----:B------:R-:W-:Y:S01]  /*1a30*/  LOP3.LUT R2, R17, 0x80000000, R3, 0x48, !PT ;  /* 0x8000000011027812 */ /* 0x000fe200078e4803 */
[----:B------:R-:W-:Y:S06]  /*1a40*/  BRA `(.L_x_40) ;  /* 0x00000000000c7947 */ /* 0x000fec0003800000 */
.L_x_33:
[----:B------:R-:W0:Y:S01]  /*1a50*/  MUFU.RSQ R2, -QNAN ;  /* 0xffc0000000027908 */ /* 0x000e220000001400 */
[----:B------:R-:W-:Y:S05]  /*1a60*/  BRA `(.L_x_40) ;  /* 0x0000000000047947 */ /* 0x000fea0003800000 */
.L_x_32:
[----:B------:R-:W-:-:S07]  /*1a70*/  FADD.FTZ R2, R3, R0 ;  /* 0x0000000003027221 */ /* 0x000fce0000010000 */
.L_x_40:
[----:B------:R-:W-:Y:S05]  /*1a80*/  BSYNC.RECONVERGENT B2 ;  /* 0x0000000000027941 */ /* 0x000fea0003800200 */
.L_x_30:
[----:B------:R-:W-:-:S04]  /*1a90*/  HFMA2 R5, -RZ, RZ, 0, 0 ;  /* 0x00000000ff057431 */ /* 0x000fc800000001ff */
[----:B0-----:R-:W-:Y:S05]  /*1aa0*/  RET.REL.NODEC R4 `(sgd_momentum_tensor_core_f16) ;  /* 0xffffffe404547950 */ /* 0x001fea0003c3ffff */
.L_x_41:
        /* <DEDUP_REMOVED lines=13> */
.L_x_235:


//--------------------- .text.adam_tensor_core_bf16 --------------------------
	.section	.text.adam_tensor_core_bf16,"ax",@progbits
	.align	128
        .global         adam_tensor_core_bf16
        .type           adam_tensor_core_bf16,@function
        .size           adam_tensor_core_bf16,(.L_x_237 - adam_tensor_core_bf16)
        .other          adam_tensor_core_bf16,@"STO_CUDA_ENTRY STV_DEFAULT"
adam_tensor_core_bf16:
.text.adam_tensor_core_bf16:
[----:B------:R-:W-:Y:S01]  /*0000*/  LDC R1, c[0x0][0x37c] ;  /* 0x0000df00ff017b82 */ /* 0x000fe20000000800 */
[----:B------:R-:W0:Y:S07]  /*0010*/  S2R R19, SR_TID.X ;  /* 0x0000000000137919 */ /* 0x000e2e0000002100 */
[----:B------:R-:W0:Y:S01]  /*0020*/  S2UR UR4, SR_CTAID.X ;  /* 0x00000000000479c3 */ /* 0x000e220000002500 */
[----:B------:R-:W1:Y:S07]  /*0030*/  LDCU UR5, c[0x0][0x3c8] ;  /* 0x00007900ff0577ac */ /* 0x000e6e0008000800 */
[----:B------:R-:W0:Y:S02]  /*0040*/  LDC R18, c[0x0][0x360] ;  /* 0x0000d800ff127b82 */ /* 0x000e240000000800 */
[----:B0-----:R-:W-:-:S05]  /*0050*/  IMAD R19, R18, UR4, R19 ;  /* 0x0000000412137c24 */ /* 0x001fca000f8e0213 */
[----:B-1----:R-:W-:-:S13]  /*0060*/  ISETP.GE.AND P0, PT, R19, UR5, PT ;  /* 0x0000000513007c0c */ /* 0x002fda000bf06270 */
[----:B------:R-:W-:Y:S05]  /*0070*/  @P0 EXIT ;  /* 0x000000000000094d */ /* 0x000fea0003800000 */
[----:B------:R-:W0:Y:S01]  /*0080*/  LDC R17, c[0x0][0x3ac] ;  /* 0x0000eb00ff117b82 */ /* 0x000e220000000800 */
[----:B------:R-:W1:Y:S01]  /*0090*/  LDCU UR4, c[0x0][0x370] ;  /* 0x00006e00ff0477ac */ /* 0x000e620008000800 */
[----:B------:R-:W2:Y:S06]  /*00a0*/  LDCU.64 UR6, c[0x0][0x358] ;  /* 0x00006b00ff0677ac */ /* 0x000eac0008000a00 */
[----:B------:R-:W3:Y:S01]  /*00b0*/  LDC R16, c[0x0][0x3b0] ;  /* 0x0000ec00ff107b82 */ /* 0x000ee20000000800 */
[----:B------:R-:W4:Y:S01]  /*00c0*/  LDCU UR10, c[0x0][0x3ac] ;  /* 0x00007580ff0a77ac */ /* 0x000f220008000800 */
[----:B------:R-:W0:Y:S06]  /*00d0*/  LDCU UR11, c[0x0][0x3b0] ;  /* 0x00007600ff0b77ac */ /* 0x000e2c0008000800 */
[----:B------:R-:W2:Y:S01]  /*00e0*/  LDC R23, c[0x0][0x3c4] ;  /* 0x0000f100ff177b82 */ /* 0x000ea20000000800 */
[----:B------:R-:W0:Y:S01]  /*00f0*/  LDCU UR12, c[0x0][0x3c8] ;  /* 0x00007900ff0c77ac */ /* 0x000e220008000800 */
[----:B-1----:R-:W-:Y:S01]  /*0100*/  IMAD R18, R18, UR4, RZ ;  /* 0x0000000412127c24 */ /* 0x002fe2000f8e02ff */
[----:B------:R-:W1:Y:S05]  /*0110*/  LDCU UR5, c[0x0][0x3b8] ;  /* 0x00007700ff0577ac */ /* 0x000e6a0008000800 */
[----:B------:R-:W1:Y:S01]  /*0120*/  LDC R21, c[0x0][0x3c0] ;  /* 0x0000f000ff157b82 */ /* 0x000e620000000800 */
[----:B0-----:R-:W-:Y:S01]  /*0130*/  FADD R17, -R17, 1 ;  /* 0x3f80000011117421 */ /* 0x001fe20000000100 */
[----:B------:R-:W0:Y:S01]  /*0140*/  LDCU UR8, c[0x0][0x3a8] ;  /* 0x00007500ff0877ac */ /* 0x000e220008000800 */
[----:B------:R-:W0:Y:S05]  /*0150*/  LDCU UR9, c[0x0][0x3b4] ;  /* 0x00007680ff0977ac */ /* 0x000e2a0008000800 */
[----:B------:R-:W0:Y:S01]  /*0160*/  LDC.64 R4, c[0x0][0x390] ;  /* 0x0000e400ff047b82 */ /* 0x000e220000000a00 */
[----:B---3--:R-:W-:-:S07]  /*0170*/  FADD R16, -R16, 1 ;  /* 0x3f80000010107421 */ /* 0x008fce0000000100 */
[----:B------:R-:W3:Y:S08]  /*0180*/  LDC.64 R6, c[0x0][0x388] ;  /* 0x0000e200ff067b82 */ /* 0x000ef00000000a00 */
[----:B------:R-:W0:Y:S08]  /*0190*/  LDC.64 R8, c[0x0][0x398] ;  /* 0x0000e600ff087b82 */ /* 0x000e300000000a00 */
[----:B------:R-:W0:Y:S08]  /*01a0*/  LDC.64 R10, c[0x0][0x3a0] ;  /* 0x0000e800ff0a7b82 */ /* 0x000e300000000a00 */
[----:B-12-4-:R-:W0:Y:S02]  /*01b0*/  LDC.64 R12, c[0x0][0x380] ;  /* 0x0000e000ff0c7b82 */ /* 0x016e240000000a00 */
.L_x_53:
[----:B01----:R-:W-:-:S05]  /*01c0*/  IMAD.WIDE R14, R19, 0x2, R4 ;  /* 0x00000002130e7825 */ /* 0x003fca00078e0204 */
[----:B------:R-:W2:Y:S01]  /*01d0*/  LDG.E.U16.CONSTANT R2, desc[UR6][R14.64] ;  /* 0x000000060e027981 */ /* 0x000ea2000c1e9500 */
[----:B------:R-:W0:Y:S01]  /*01e0*/  MUFU.RCP R0, R23 ;  /* 0x0000001700007308 */ /* 0x000e220000001000 */
[----:B------:R-:W-:Y:S01]  /*01f0*/  BSSY.RECONVERGENT B0, `(.L_x_42) ;  /* 0x000000f000007945 */ /* 0x000fe20003800200 */
[----:B------:R-:W-:Y:S01]  /*0200*/  FSETP.LT.AND P2, PT, RZ, UR5, PT ;  /* 0x00000005ff007c0b */ /* 0x000fe2000bf41000 */
[----:B0-----:R-:W-:-:S04]  /*0210*/  FFMA R3, R0, -R23, 1 ;  /* 0x3f80000000037423 */ /* 0x001fc80000000817 */
[----:B------:R-:W-:Y:S01]  /*0220*/  FFMA R3, R0, R3, R0 ;  /* 0x0000000300037223 */ /* 0x000fe20000000000 */
[----:B--2---:R-:W-:-:S04]  /*0230*/  SHF.L.U32 R2, R2, 0x10, RZ ;  /* 0x0000001002027819 */ /* 0x004fc800000006ff */
[----:B------:R-:W0:Y:S01]  /*0240*/  FCHK P0, R2, R23 ;  /* 0x0000001702007302 */ /* 0x000e220000000000 */
[----:B------:R-:W-:-:S04]  /*0250*/  FFMA R0, R2, R3, RZ ;  /* 0x0000000302007223 */ /* 0x000fc800000000ff */
[----:B------:R-:W-:-:S04]  /*0260*/  FFMA R20, R0, -R23, R2 ;  /* 0x8000001700147223 */ /* 0x000fc80000000002 */
[----:B------:R-:W-:Y:S01]  /*0270*/  FFMA R0, R3, R20, R0 ;  /* 0x0000001403007223 */ /* 0x000fe20000000000 */
[----:B0-----:R-:W-:Y:S06]  /*0280*/  @!P0 BRA `(.L_x_43) ;  /* 0x0000000000148947 */ /* 0x001fec0003800000 */
[----:B------:R-:W0:Y:S01]  /*0290*/  LDCU UR4, c[0x0][0x3c4] ;  /* 0x00007880ff0477ac */ /* 0x000e220008000800 */
[----:B------:R-:W-:Y:S01]  /*02a0*/  MOV R22, 0x2d0 ;  /* 0x000002d000167802 */ /* 0x000fe20000000f00 */
[----:B0-----:R-:W-:-:S07]  /*02b0*/  IMAD.U32 R3, RZ, RZ, UR4 ;  /* 0x00000004ff037e24 */ /* 0x001fce000f8e00ff */
[----:B---3--:R-:W-:Y:S05]  /*02c0*/  CALL.REL.NOINC `($__internal_2_$__cuda_sm3x_div_rn_noftz_f32_slowpath) ;  /* 0x0000000400c07944 */ /* 0x008fea0003c00000 */
[----:B------:R-:W-:-:S07]  /*02d0*/  MOV R0, R24 ;  /* 0x0000001800007202 */ /* 0x000fce0000000f00 */
.L_x_43:
[----:B------:R-:W-:Y:S05]  /*02e0*/  BSYNC.RECONVERGENT B0 ;  /* 0x0000000000007941 */ /* 0x000fea0003800200 */
.L_x_42:
[C---:B---3--:R-:W-:Y:S01]  /*02f0*/  IMAD.WIDE R14, R19.reuse, 0x4, R6 ;  /* 0x00000004130e7825 */ /* 0x048fe200078e0206 */
[----:B------:R-:W0:Y:S04]  /*0300*/  LDC.64 R2, c[0x0][0x3b8] ;  /* 0x0000ee00ff027b82 */ /* 0x000e280000000a00 */
[----:B------:R-:W0:Y:S01]  /*0310*/  LDG.E R25, desc[UR6][R14.64] ;  /* 0x000000060e197981 */ /* 0x000e22000c1e1900 */
[----:B------:R-:W-:-:S05]  /*0320*/  IMAD.WIDE R26, R19, 0x4, R8 ;  /* 0x00000004131a7825 */ /* 0x000fca00078e0208 */
[----:B------:R-:W2:Y:S01]  /*0330*/  LDG.E R20, desc[UR6][R26.64] ;  /* 0x000000061a147981 */ /* 0x000ea2000c1e1900 */
[----:B------:R-:W-:-:S04]  /*0340*/  IMAD.MOV.U32 R22, RZ, RZ, R0 ;  /* 0x000000ffff167224 */ /* 0x000fc800078e0000 */
[----:B0-----:R-:W-:-:S04]  /*0350*/  @P2 FFMA R22, R25, R2, R22 ;  /* 0x0000000219162223 */ /* 0x001fc80000000016 */
[-C--:B------:R-:W-:Y:S01]  /*0360*/  FMUL R29, R17, R22.reuse ;  /* 0x00000016111d7220 */ /* 0x080fe20000400000 */
[----:B------:R-:W-:-:S03]  /*0370*/  FMUL R0, R16, R22 ;  /* 0x0000001610007220 */ /* 0x000fc60000400000 */
[----:B--2---:R-:W-:Y:S01]  /*0380*/  FFMA R2, R20, UR10, R29 ;  /* 0x0000000a14027c23 */ /* 0x004fe2000800001d */
[----:B------:R-:W-:-:S04]  /*0390*/  IMAD.WIDE R28, R19, 0x4, R10 ;  /* 0x00000004131c7825 */ /* 0x000fc800078e020a */
[----:B------:R-:W-:Y:S02]  /*03a0*/  FMUL R31, R22, R0 ;  /* 0x00000000161f7220 */ /* 0x000fe40000400000 */
[----:B------:R-:W2:Y:S01]  /*03b0*/  LDG.E R0, desc[UR6][R28.64] ;  /* 0x000000061c007981 */ /* 0x000ea2000c1e1900 */
[----:B------:R-:W0:Y:S01]  /*03c0*/  MUFU.RCP R20, R3 ;  /* 0x0000000300147308 */ /* 0x000e220000001000 */
[----:B------:R-:W-:Y:S02]  /*03d0*/  BSSY.RECONVERGENT B0, `(.L_x_44) ;  /* 0x0000010000007945 */ /* 0x000fe40003800200 */
[----:B------:R1:W-:Y:S05]  /*03e0*/  STG.E desc[UR6][R26.64], R2 ;  /* 0x000000021a007986 */ /* 0x0003ea000c101906 */
[----:B------:R-:W3:Y:S01]  /*03f0*/  FCHK P0, R2, R3 ;  /* 0x0000000302007302 */ /* 0x000ee20000000000 */
[----:B--2---:R-:W-:Y:S01]  /*0400*/  FFMA R0, R0, UR11, R31 ;  /* 0x0000000b00007c23 */ /* 0x004fe2000800001f */
[----:B0-----:R-:W-:-:S04]  /*0410*/  FFMA R31, R20, -R3, 1 ;  /* 0x3f800000141f7423 */ /* 0x001fc80000000803 */
[----:B------:R1:W-:Y:S01]  /*0420*/  STG.E desc[UR6][R28.64], R0 ;  /* 0x000000001c007986 */ /* 0x0003e2000c101906 */
[----:B------:R-:W-:-:S04]  /*0430*/  FFMA R31, R20, R31, R20 ;  /* 0x0000001f141f7223 */ /* 0x000fc80000000014 */
[----:B------:R-:W-:-:S04]  /*0440*/  FFMA R20, R2, R31, RZ ;  /* 0x0000001f02147223 */ /* 0x000fc800000000ff */
[----:B------:R-:W-:-:S04]  /*0450*/  FFMA R22, R20, -R3, R2 ;  /* 0x8000000314167223 */ /* 0x000fc80000000002 */
[----:B------:R-:W-:Y:S01]  /*0460*/  FFMA R20, R31, R22, R20 ;  /* 0x000000161f147223 */ /* 0x000fe20000000014 */
[----:B-1-3--:R-:W-:Y:S06]  /*0470*/  @!P0 BRA `(.L_x_45) ;  /* 0x0000000000148947 */ /* 0x00afec0003800000 */
[----:B------:R-:W0:Y:S01]  /*0480*/  LDCU UR4, c[0x0][0x3bc] ;  /* 0x00007780ff0477ac */ /* 0x000e220008000800 */
[----:B------:R-:W-:Y:S02]  /*0490*/  MOV R22, 0x4c0 ;  /* 0x000004c000167802 */ /* 0x000fe40000000f00 */
[----:B0-----:R-:W-:-:S07]  /*04a0*/  MOV R3, UR4 ;  /* 0x0000000400037c02 */ /* 0x001fce0008000f00 */
[----:B------:R-:W-:Y:S05]  /*04b0*/  CALL.REL.NOINC `($__internal_2_$__cuda_sm3x_div_rn_noftz_f32_slowpath) ;  /* 0x0000000400447944 */ /* 0x000fea0003c00000 */
[----:B------:R-:W-:-:S07]  /*04c0*/  IMAD.MOV.U32 R20, RZ, RZ, R24 ;  /* 0x000000ffff147224 */ /* 0x000fce00078e0018 */
.L_x_45:
[----:B------:R-:W-:Y:S05]  /*04d0*/  BSYNC.RECONVERGENT B0 ;  /* 0x0000000000007941 */ /* 0x000fea0003800200 */
.L_x_44:
[----:B------:R-:W0:Y:S01]  /*04e0*/  MUFU.RCP R2, R21 ;  /* 0x0000001500027308 */ /* 0x000e220000001000 */
[----:B------:R-:W-:Y:S07]  /*04f0*/  BSSY.RECONVERGENT B0, `(.L_x_46) ;  /* 0x000000e000007945 */ /* 0x000fee0003800200 */
[----:B------:R-:W1:Y:S01]  /*0500*/  FCHK P0, R0, R21 ;  /* 0x0000001500007302 */ /* 0x000e620000000000 */
[----:B0-----:R-:W-:-:S04]  /*0510*/  FFMA R3, R2, -R21, 1 ;  /* 0x3f80000002037423 */ /* 0x001fc80000000815 */
[----:B------:R-:W-:-:S04]  /*0520*/  FFMA R3, R2, R3, R2 ;  /* 0x0000000302037223 */ /* 0x000fc80000000002 */
[----:B------:R-:W-:-:S04]  /*0530*/  FFMA R2, R0, R3, RZ ;  /* 0x0000000300027223 */ /* 0x000fc800000000ff */
[----:B------:R-:W-:-:S04]  /*0540*/  FFMA R22, R2, -R21, R0 ;  /* 0x8000001502167223 */ /* 0x000fc80000000000 */
[----:B------:R-:W-:Y:S01]  /*0550*/  FFMA R2, R3, R22, R2 ;  /* 0x0000001603027223 */ /* 0x000fe20000000002 */
[----:B-1----:R-:W-:Y:S06]  /*0560*/  @!P0 BRA `(.L_x_47) ;  /* 0x0000000000188947 */ /* 0x002fec0003800000 */
[----:B------:R-:W0:Y:S01]  /*0570*/  LDCU UR4, c[0x0][0x3c0] ;  /* 0x00007800ff0477ac */ /* 0x000e220008000800 */
[----:B------:R-:W-:Y:S02]  /*0580*/  MOV R2, R0 ;  /* 0x0000000000027202 */ /* 0x000fe40000000f00 */
[----:B------:R-:W-:Y:S01]  /*0590*/  MOV R22, 0x5c0 ;  /* 0x000005c000167802 */ /* 0x000fe20000000f00 */
[----:B0-----:R-:W-:-:S07]  /*05a0*/  IMAD.U32 R3, RZ, RZ, UR4 ;  /* 0x00000004ff037e24 */ /* 0x001fce000f8e00ff */
[----:B------:R-:W-:Y:S05]  /*05b0*/  CALL.REL.NOINC `($__internal_2_$__cuda_sm3x_div_rn_noftz_f32_slowpath) ;  /* 0x0000000400047944 */ /* 0x000fea0003c00000 */
[----:B------:R-:W-:-:S07]  /*05c0*/  MOV R2, R24 ;  /* 0x0000001800027202 */ /* 0x000fce0000000f00 */
.L_x_47:
[----:B------:R-:W-:Y:S05]  /*05d0*/  BSYNC.RECONVERGENT B0 ;  /* 0x0000000000007941 */ /* 0x000fea0003800200 */
.L_x_46:
[----:B------:R-:W-:Y:S01]  /*05e0*/  VIADD R0, R2, 0xf3000000 ;  /* 0xf300000002007836 */ /* 0x000fe20000000000 */
[----:B------:R0:W1:Y:S01]  /*05f0*/  MUFU.RSQ R27, R2 ;  /* 0x00000002001b7308 */ /* 0x0000620000001400 */
[----:B------:R-:W-:Y:S03]  /*0600*/  BSSY.RECONVERGENT B0, `(.L_x_48) ;  /* 0x000000c000007945 */ /* 0x000fe60003800200 */
[----:B------:R-:W-:Y:S01]  /*0610*/  ISETP.GT.U32.AND P0, PT, R0, 0x727fffff, PT ;  /* 0x727fffff0000780c */ /* 0x000fe20003f04070 */
[----:B------:R-:W-:-:S12]  /*0620*/  FMUL R0, R20, UR8 ;  /* 0x0000000814007c20 */ /* 0x000fd80008400000 */
[----:B01----:R-:W-:Y:S05]  /*0630*/  @!P0 BRA `(.L_x_49) ;  /* 0x0000000000108947 */ /* 0x003fea0003800000 */
[----:B------:R-:W-:-:S07]  /*0640*/  MOV R26, 0x660 ;  /* 0x00000660001a7802 */ /* 0x000fce0000000f00 */
[----:B------:R-:W-:Y:S05]  /*0650*/  CALL.REL.NOINC `($__internal_1_$__cuda_sm20_sqrt_rn_f32_slowpath) ;  /* 0x0000000000807944 */ /* 0x000fea0003c00000 */
[----:B------:R-:W-:Y:S01]  /*0660*/  MOV R2, R20 ;  /* 0x0000001400027202 */ /* 0x000fe20000000f00 */
[----:B------:R-:W-:Y:S06]  /*0670*/  BRA `(.L_x_50) ;  /* 0x0000000000107947 */ /* 0x000fec0003800000 */
.L_x_49:
[C---:B------:R-:W-:Y:S01]  /*0680*/  FMUL.FTZ R3, R27.reuse, R2 ;  /* 0x000000021b037220 */ /* 0x040fe20000410000 */
[----:B------:R-:W-:-:S03]  /*0690*/  FMUL.FTZ R20, R27, 0.5 ;  /* 0x3f0000001b147820 */ /* 0x000fc60000410000 */
[----:B------:R-:W-:-:S04]  /*06a0*/  FFMA R2, -R3, R3, R2 ;  /* 0x0000000303027223 */ /* 0x000fc80000000102 */
[----:B------:R-:W-:-:S07]  /*06b0*/  FFMA R2, R2, R20, R3 ;  /* 0x0000001402027223 */ /* 0x000fce0000000003 */
.L_x_50:
[----:B------:R-:W-:Y:S05]  /*06c0*/  BSYNC.RECONVERGENT B0 ;  /* 0x0000000000007941 */ /* 0x000fea0003800200 */
.L_x_48:
[----:B------:R-:W-:Y:S01]  /*06d0*/  FADD R27, R2, UR9 ;  /* 0x00000009021b7e21 */ /* 0x000fe20008000000 */
[----:B------:R-:W-:Y:S03]  /*06e0*/  BSSY.RECONVERGENT B0, `(.L_x_51) ;  /* 0x000000e000007945 */ /* 0x000fe60003800200 */
[----:B------:R-:W0:Y:S08]  /*06f0*/  MUFU.RCP R2, R27 ;  /* 0x0000001b00027308 */ /* 0x000e300000001000 */
[----:B------:R-:W1:Y:S01]  /*0700*/  FCHK P0, R0, R27 ;  /* 0x0000001b00007302 */ /* 0x000e620000000000 */
[----:B0-----:R-:W-:-:S04]  /*0710*/  FFMA R3, -R27, R2, 1 ;  /* 0x3f8000001b037423 */ /* 0x001fc80000000102 */
[----:B------:R-:W-:-:S04]  /*0720*/  FFMA R3, R2, R3, R2 ;  /* 0x0000000302037223 */ /* 0x000fc80000000002 */
[----:B------:R-:W-:-:S04]  /*0730*/  FFMA R2, R0, R3, RZ ;  /* 0x0000000300027223 */ /* 0x000fc800000000ff */
[----:B------:R-:W-:-:S04]  /*0740*/  FFMA R20, -R27, R2, R0 ;  /* 0x000000021b147223 */ /* 0x000fc80000000100 */
[----:B------:R-:W-:Y:S01]  /*0750*/  FFMA R2, R3, R20, R2 ;  /* 0x0000001403027223 */ /* 0x000fe20000000002 */
[----:B-1----:R-:W-:Y:S06]  /*0760*/  @!P0 BRA `(.L_x_52) ;  /* 0x0000000000148947 */ /* 0x002fec0003800000 */
[----:B------:R-:W-:Y:S01]  /*0770*/  IMAD.MOV.U32 R2, RZ, RZ, R0 ;  /* 0x000000ffff027224 */ /* 0x000fe200078e0000 */
[----:B------:R-:W-:Y:S02]  /*0780*/  MOV R3, R27 ;  /* 0x0000001b00037202 */ /* 0x000fe40000000f00 */
[----:B------:R-:W-:-:S07]  /*0790*/  MOV R22, 0x7b0 ;  /* 0x000007b000167802 */ /* 0x000fce0000000f00 */
[----:B------:R-:W-:Y:S05]  /*07a0*/  CALL.REL.NOINC `($__internal_2_$__cuda_sm3x_div_rn_noftz_f32_slowpath) ;  /* 0x0000000000887944 */ /* 0x000fea0003c00000 */
[----:B------:R-:W-:-:S07]  /*07b0*/  IMAD.MOV.U32 R2, RZ, RZ, R24 ;  /* 0x000000ffff027224 */ /* 0x000fce00078e0018 */
.L_x_52:
[----:B------:R-:W-:Y:S05]  /*07c0*/  BSYNC.RECONVERGENT B0 ;  /* 0x0000000000007941 */ /* 0x000fea0003800200 */
.L_x_51:
[----:B------:R-:W-:Y:S01]  /*07d0*/  FADD R25, R25, -R2 ;  /* 0x8000000219197221 */ /* 0x000fe20000000000 */
[----:B------:R-:W-:Y:S01]  /*07e0*/  IMAD.WIDE R2, R19, 0x2, R12 ;  /* 0x0000000213027825 */ /* 0x000fe200078e020c */
[----:B------:R-:W-:-:S03]  /*07f0*/  IADD3 R19, PT, PT, R18, R19, RZ ;  /* 0x0000001312137210 */ /* 0x000fc60007ffe0ff */
[----:B------:R-:W-:Y:S01]  /*0800*/  F2FP.BF16.F32.PACK_AB R0, RZ, R25 ;  /* 0x00000019ff00723e */ /* 0x000fe200000010ff */
[----:B------:R1:W-:Y:S01]  /*0810*/  STG.E desc[UR6][R14.64], R25 ;  /* 0x000000190e007986 */ /* 0x0003e2000c101906 */
[----:B------:R-:W-:-:S03]  /*0820*/  ISETP.GE.AND P0, PT, R19, UR12, PT ;  /* 0x0000000c13007c0c */ /* 0x000fc6000bf06270 */
[----:B------:R1:W-:Y:S10]  /*0830*/  STG.E.U16 desc[UR6][R2.64], R0 ;  /* 0x0000000002007986 */ /* 0x0003f4000c101506 */
[----:B------:R-:W-:Y:S05]  /*0840*/  @!P0 BRA `(.L_x_53) ;  /* 0xfffffff8005c8947 */ /* 0x000fea000383ffff */
[----:B------:R-:W-:Y:S05]  /*0850*/  EXIT ;  /* 0x000000000000794d */ /* 0x000fea0003800000 */
        .weak           $__internal_1_$__cuda_sm20_sqrt_rn_f32_slowpath
        .type           $__internal_1_$__cuda_sm20_sqrt_rn_f32_slowpath,@function
        .size           $__internal_1_$__cuda_sm20_sqrt_rn_f32_slowpath,($__internal_2_$__cuda_sm3x_div_rn_noftz_f32_slowpath - $__internal_1_$__cuda_sm20_sqrt_rn_f32_slowpath)
$__internal_1_$__cuda_sm20_sqrt_rn_f32_slowpath:
[----:B------:R-:W-:-:S13]  /*0860*/  LOP3.LUT P0, RZ, R2, 0x7fffffff, RZ, 0xc0, !PT ;  /* 0x7fffffff02ff7812 */ /* 0x000fda000780c0ff */
[----:B------:R-:W-:Y:S01]  /*0870*/  @!P0 IMAD.MOV.U32 R3, RZ, RZ, R2 ;  /* 0x000000ffff038224 */ /* 0x000fe200078e0002 */
[----:B------:R-:W-:Y:S06]  /*0880*/  @!P0 BRA `(.L_x_54) ;  /* 0x0000000000408947 */ /* 0x000fec0003800000 */
[----:B------:R-:W-:-:S13]  /*0890*/  FSETP.GEU.FTZ.AND P0, PT, R2, RZ, PT ;  /* 0x000000ff0200720b */ /* 0x000fda0003f1e000 */
[----:B------:R-:W-:Y:S01]  /*08a0*/  @!P0 MOV R3, 0x7fffffff ;  /* 0x7fffffff00038802 */ /* 0x000fe20000000f00 */
[----:B------:R-:W-:Y:S06]  /*08b0*/  @!P0 BRA `(.L_x_54) ;  /* 0x0000000000348947 */ /* 0x000fec0003800000 */
[----:B------:R-:W-:-:S13]  /*08c0*/  FSETP.GTU.FTZ.AND P0, PT, |R2|, +INF , PT ;  /* 0x7f8000000200780b */ /* 0x000fda0003f1c200 */
[----:B------:R-:W-:Y:S01]  /*08d0*/  @P0 FADD.FTZ R3, R2, 1 ;  /* 0x3f80000002030421 */ /* 0x000fe20000010000 */
[----:B------:R-:W-:Y:S06]  /*08e0*/  @P0 BRA `(.L_x_54) ;  /* 0x0000000000280947 */ /* 0x000fec0003800000 */
[----:B------:R-:W-:-:S13]  /*08f0*/  FSETP.NEU.FTZ.AND P0, PT, |R2|, +INF , PT ;  /* 0x7f8000000200780b */ /* 0x000fda0003f1d200 */
[----:B------:R-:W-:-:S04]  /*0900*/  @P0 FFMA R20, R2, 1.84467440737095516160e+19, RZ ;  /* 0x5f80000002140823 */ /* 0x000fc800000000ff */
[----:B------:R-:W0:Y:S02]  /*0910*/  @P0 MUFU.RSQ R3, R20 ;  /* 0x0000001400030308 */ /* 0x000e240000001400 */
[----:B0-----:R-:W-:Y:S01]  /*0920*/  @P0 FMUL.FTZ R27, R20, R3 ;  /* 0x00000003141b0220 */ /* 0x001fe20000410000 */
[----:B------:R-:W-:Y:S01]  /*0930*/  @P0 FMUL.FTZ R24, R3, 0.5 ;  /* 0x3f00000003180820 */ /* 0x000fe20000410000 */
[----:B------:R-:W-:Y:S02]  /*0940*/  @!P0 IMAD.MOV.U32 R3, RZ, RZ, R2 ;  /* 0x000000ffff038224 */ /* 0x000fe400078e0002 */
[----:B------:R-:W-:-:S04]  /*0950*/  @P0 FADD.FTZ R22, -R27, -RZ ;  /* 0x800000ff1b160221 */ /* 0x000fc80000010100 */
[----:B------:R-:W-:-:S04]  /*0960*/  @P0 FFMA R22, R27, R22, R20 ;  /* 0x000000161b160223 */ /* 0x000fc80000000014 */
[----:B------:R-:W-:-:S04]  /*0970*/  @P0 FFMA R22, R22, R24, R27 ;  /* 0x0000001816160223 */ /* 0x000fc8000000001b */
[----:B------:R-:W-:-:S07]  /*0980*/  @P0 FMUL.FTZ R3, R22, 2.3283064365386962891e-10 ;  /* 0x2f80000016030820 */ /* 0x000fce0000410000 */
.L_x_54:
[----:B------:R-:W-:Y:S01]  /*0990*/  MOV R20, R3 ;  /* 0x0000000300147202 */ /* 0x000fe20000000f00 */
[----:B------:R-:W-:Y:S02]  /*09a0*/  HFMA2 R3, -RZ, RZ, 0, 0 ;  /* 0x00000000ff037431 */ /* 0x000fe400000001ff */
[----:B------:R-:W-:-:S04]  /*09b0*/  IMAD.MOV.U32 R2, RZ, RZ, R26 ;  /* 0x000000ffff027224 */ /* 0x000fc800078e001a */
[----:B------:R-:W-:Y:S05]  /*09c0*/  RET.REL.NODEC R2 `(adam_tensor_core_bf16) ;  /* 0xfffffff4028c7950 */ /* 0x000fea0003c3ffff */
        .weak           $__internal_2_$__cuda_sm3x_div_rn_noftz_f32_slowpath
        .type           $__internal_2_$__cuda_sm3x_div_rn_noftz_f32_slowpath,@function
        .size           $__internal_2_$__cuda_sm3x_div_rn_noftz_f32_slowpath,(.L_x_237 - $__internal_2_$__cuda_sm3x_div_rn_noftz_f32_slowpath)
$__internal_2_$__cuda_sm3x_div_rn_noftz_f32_slowpath:
[----:B------:R-:W-:Y:S01]  /*09d0*/  SHF.R.U32.HI R26, RZ, 0x17, R3 ;  /* 0x00000017ff1a7819 */ /* 0x000fe20000011603 */
[----:B------:R-:W-:Y:S01]  /*09e0*/  BSSY.RECONVERGENT B1, `(.L_x_55) ;  /* 0x0000062000017945 */ /* 0x000fe20003800200 */
[----:B------:R-:W-:Y:S02]  /*09f0*/  SHF.R.U32.HI R24, RZ, 0x17, R2 ;  /* 0x00000017ff187819 */ /* 0x000fe40000011602 */
[----:B------:R-:W-:Y:S02]  /*0a00*/  LOP3.LUT R26, R26, 0xff, RZ, 0xc0, !PT ;  /* 0x000000ff1a1a7812 */ /* 0x000fe400078ec0ff */
[----:B------:R-:W-:-:S03]  /*0a10*/  LOP3.LUT R29, R24, 0xff, RZ, 0xc0, !PT ;  /* 0x000000ff181d7812 */ /* 0x000fc600078ec0ff */
[----:B------:R-:W-:Y:S01]  /*0a20*/  VIADD R28, R26, 0xffffffff ;  /* 0xffffffff1a1c7836 */ /* 0x000fe20000000000 */
[----:B------:R-:W-:-:S04]  /*0a30*/  IADD3 R27, PT, PT, R29, -0x1, RZ ;  /* 0xffffffff1d1b7810 */ /* 0x000fc80007ffe0ff */
[----:B------:R-:W-:-:S04]  /*0a40*/  ISETP.GT.U32.AND P0, PT, R28, 0xfd, PT ;  /* 0x000000fd1c00780c */ /* 0x000fc80003f04070 */
[----:B------:R-:W-:-:S13]  /*0a50*/  ISETP.GT.U32.OR P0, PT, R27, 0xfd, P0 ;  /* 0x000000fd1b00780c */ /* 0x000fda0000704470 */
[----:B------:R-:W-:Y:S01]  /*0a60*/  @!P0 IMAD.MOV.U32 R24, RZ, RZ, RZ ;  /* 0x000000ffff188224 */ /* 0x000fe200078e00ff */
        /* <DEDUP_REMOVED lines=19> */
[----:B------:R-:W-:Y:S01]  /*0ba0*/  @P0 MOV R24, RZ ;  /* 0x000000ff00180202 */ /* 0x000fe20000000f00 */
[----:B------:R-:W-:Y:S02]  /*0bb0*/  @!P0 IMAD.MOV.U32 R24, RZ, RZ, -0x40 ;  /* 0xffffffc0ff188424 */ /* 0x000fe400078e00ff */
[----:B------:R-:W-:Y:S01]  /*0bc0*/  @!P0 FFMA R2, R2, 1.84467440737095516160e+19, RZ ;  /* 0x5f80000002028823 */ /* 0x000fe200000000ff */
[----:B------:R-:W-:Y:S02]  /*0bd0*/  @!P1 FFMA R3, R3, 1.84467440737095516160e+19, RZ ;  /* 0x5f80000003039823 */ /* 0x000fe400000000ff */
[----:B------:R-:W-:-:S07]  /*0be0*/  @!P1 IADD3 R24, PT, PT, R24, 0x40, RZ ;  /* 0x0000004018189810 */ /* 0x000fce0007ffe0ff */
.L_x_56:
[----:B------:R-:W-:Y:S01]  /*0bf0*/  LEA R28, R26, 0xc0800000, 0x17 ;  /* 0xc08000001a1c7811 */ /* 0x000fe200078eb8ff */
[----:B------:R-:W-:Y:S04]  /*0c00*/  BSSY.RECONVERGENT B2, `(.L_x_61) ;  /* 0x0000036000027945 */ /* 0x000fe80003800200 */
[----:B------:R-:W-:Y:S01]  /*0c10*/  IMAD.IADD R28, R3, 0x1, -R28 ;  /* 0x00000001031c7824 */ /* 0x000fe200078e0a1c */
[----:B------:R-:W-:-:S03]  /*0c20*/  IADD3 R3, PT, PT, R29, -0x7f, RZ ;  /* 0xffffff811d037810 */ /* 0x000fc60007ffe0ff */
[----:B------:R-:W0:Y:S01]  /*0c30*/  MUFU.RCP R27, R28 ;  /* 0x0000001c001b7308 */ /* 0x000e220000001000 */
[----:B------:R-:W-:Y:S01]  /*0c40*/  FADD.FTZ R29, -R28, -RZ ;  /* 0x800000ff1c1d7221 */ /* 0x000fe20000010100 */
[C---:B------:R-:W-:Y:S01]  /*0c50*/  IADD3 R31, PT, PT, R3.reuse, 0x7f, -R26 ;  /* 0x0000007f031f7810 */ /* 0x040fe20007ffe81a */
[----:B------:R-:W-:-:S04]  /*0c60*/  IMAD R2, R3, -0x800000, R2 ;  /* 0xff80000003027824 */ /* 0x000fc800078e0202 */
[----:B------:R-:W-:Y:S02]  /*0c70*/  IMAD.IADD R31, R31, 0x1, R24 ;  /* 0x000000011f1f7824 */ /* 0x000fe400078e0218 */
        /* <DEDUP_REMOVED lines=20> */
[CCC-:B------:R-:W-:Y:S01]  /*0dc0*/  FFMA.RP R24, R3.reuse, R29.reuse, R26.reuse ;  /* 0x0000001d03187223 */ /* 0x1c0fe2000000801a */
[CCC-:B------:R-:W-:Y:S01]  /*0dd0*/  FFMA.RM R27, R3.reuse, R29.reuse, R26.reuse ;  /* 0x0000001d031b7223 */ /* 0x1c0fe2000000401a */
[----:B------:R-:W-:Y:S01]  /*0de0*/  FFMA.RZ R3, R3, R29, R26 ;  /* 0x0000001d03037223 */ /* 0x000fe2000000c01a */
[----:B------:R-:W-:Y:S01]  /*0df0*/  IMAD.MOV R26, RZ, RZ, -R28 ;  /* 0x000000ffff1a7224 */ /* 0x000fe200078e0a1c */
[----:B------:R-:W-:Y:S02]  /*0e00*/  ISETP.NE.AND P3, PT, R28, RZ, PT ;  /* 0x000000ff1c00720c */ /* 0x000fe40003f65270 */
[----:B------:R-:W-:Y:S02]  /*0e10*/  FSETP.NEU.FTZ.AND P0, PT, R24, R27, PT ;  /* 0x0000001b1800720b */ /* 0x000fe40003f1d000 */
[----:B------:R-:W-:Y:S02]  /*0e20*/  LOP3.LUT R3, R3, 0x7fffff, RZ, 0xc0, !PT ;  /* 0x007fffff03037812 */ /* 0x000fe400078ec0ff */
[----:B------:R-:W-:-:S02]  /*0e30*/  IADD3 R24, PT, PT, R28, 0x20, RZ ;  /* 0x000000201c187810 */ /* 0x000fc40007ffe0ff */
[----:B------:R-:W-:Y:S02]  /*0e40*/  LOP3.LUT R3, R3, 0x800000, RZ, 0xfc, !PT ;  /* 0x0080000003037812 */ /* 0x000fe400078efcff */
[----:B------:R-:W-:Y:S02]  /*0e50*/  ISETP.NE.AND P1, PT, R28, RZ, PT ;  /* 0x000000ff1c00720c */ /* 0x000fe40003f25270 */
[----:B------:R-:W-:Y:S02]  /*0e60*/  SHF.L.U32 R24, R3, R24, RZ ;  /* 0x0000001803187219 */ /* 0x000fe400000006ff */
[----:B------:R-:W-:Y:S02]  /*0e70*/  SEL R26, R26, RZ, P3 ;  /* 0x000000ff1a1a7207 */ /* 0x000fe40001800000 */
[----:B------:R-:W-:Y:S02]  /*0e80*/  ISETP.NE.AND P1, PT, R24, RZ, P1 ;  /* 0x000000ff1800720c */ /* 0x000fe40000f25270 */
[----:B------:R-:W-:-:S02]  /*0e90*/  SHF.R.U32.HI R26, RZ, R26, R3 ;  /* 0x0000001aff1a7219 */ /* 0x000fc40000011603 */
[----:B------:R-:W-:Y:S02]  /*0ea0*/  PLOP3.LUT P0, PT, P0, P1, PT, 0xf8, 0x8f ;  /* 0x00000000008f781c */ /* 0x000fe40000703f70 */
[----:B------:R-:W-:Y:S02]  /*0eb0*/  SHF.R.U32.HI R24, RZ, 0x1, R26 ;  /* 0x00000001ff187819 */ /* 0x000fe4000001161a */
[----:B------:R-:W-:-:S04]  /*0ec0*/  SEL R3, RZ, 0x1, !P0 ;  /* 0x00000001ff037807 */ /* 0x000fc80004000000 */
[----:B------:R-:W-:-:S04]  /*0ed0*/  LOP3.LUT R3, R3, 0x1, R24, 0xf8, !PT ;  /* 0x0000000103037812 */ /* 0x000fc800078ef818 */
[----:B------:R-:W-:-:S04]  /*0ee0*/  LOP3.LUT R3, R3, R26, RZ, 0xc0, !PT ;  /* 0x0000001a03037212 */ /* 0x000fc800078ec0ff */
[----:B------:R-:W-:-:S04]  /*0ef0*/  IADD3 R3, PT, PT, R24, R3, RZ ;  /* 0x0000000318037210 */ /* 0x000fc80007ffe0ff */
[----:B------:R-:W-:Y:S01]  /*0f00*/  LOP3.LUT R2, R3, R2, RZ, 0xfc, !PT ;  /* 0x0000000203027212 */ /* 0x000fe200078efcff */
[----:B------:R-:W-:Y:S06]  /*0f10*/  BRA `(.L_x_64) ;  /* 0x0000000000107947 */ /* 0x000fec0003800000 */
.L_x_63:
[----:B------:R-:W-:-:S04]  /*0f20*/  LOP3.LUT R2, R2, 0x80000000, RZ, 0xc0, !PT ;  /* 0x8000000002027812 */ /* 0x000fc800078ec0ff */
[----:B------:R-:W-:Y:S01]  /*0f30*/  LOP3.LUT R2, R2, 0x7f800000, RZ, 0xfc, !PT ;  /* 0x7f80000002027812 */ /* 0x000fe200078efcff */
[----:B------:R-:W-:Y:S06]  /*0f40*/  BRA `(.L_x_64) ;  /* 0x0000000000047947 */ /* 0x000fec0003800000 */
.L_x_62:
[----:B------:R-:W-:-:S07]  /*0f50*/  LEA R2, R31, R2, 0x17 ;  /* 0x000000021f027211 */ /* 0x000fce00078eb8ff */
.L_x_64:
[----:B------:R-:W-:Y:S05]  /*0f60*/  BSYNC.RECONVERGENT B2 ;  /* 0x0000000000027941 */ /* 0x000fea0003800200 */
.L_x_61:
[----:B------:R-:W-:Y:S05]  /*0f70*/  BRA `(.L_x_65) ;  /* 0x0000000000207947 */ /* 0x000fea0003800000 */
.L_x_60:
[----:B------:R-:W-:-:S04]  /*0f80*/  LOP3.LUT R2, R3, 0x80000000, R2, 0x48, !PT ;  /* 0x8000000003027812 */ /* 0x000fc800078e4802 */
[----:B------:R-:W-:Y:S01]  /*0f90*/  LOP3.LUT R2, R2, 0x7f800000, RZ, 0xfc, !PT ;  /* 0x7f80000002027812 */ /* 0x000fe200078efcff */
[----:B------:R-:W-:Y:S06]  /*0fa0*/  BRA `(.L_x_65) ;  /* 0x0000000000147947 */ /* 0x000fec0003800000 */
.L_x_59:
[----:B------:R-:W-:Y:S01]  /*0fb0*/  LOP3.LUT R2, R3, 0x80000000, R2, 0x48, !PT ;  /* 0x8000000003027812 */ /* 0x000fe200078e4802 */
[----:B------:R-:W-:Y:S06]  /*0fc0*/  BRA `(.L_x_65) ;  /* 0x00000000000c7947 */ /* 0x000fec0003800000 */
.L_x_58:
[----:B------:R-:W0:Y:S01]  /*0fd0*/  MUFU.RSQ R2, -QNAN ;  /* 0xffc0000000027908 */ /* 0x000e220000001400 */
[----:B------:R-:W-:Y:S05]  /*0fe0*/  BRA `(.L_x_65) ;  /* 0x0000000000047947 */ /* 0x000fea0003800000 */
.L_x_57:
[----:B------:R-:W-:-:S07]  /*0ff0*/  FADD.FTZ R2, R2, R3 ;  /* 0x0000000302027221 */ /* 0x000fce0000010000 */
.L_x_65:
[----:B------:R-:W-:Y:S05]  /*1000*/  BSYNC.RECONVERGENT B1 ;  /* 0x0000000000017941 */ /* 0x000fea0003800200 */
.L_x_55:
[----:B------:R-:W-:Y:S02]  /*1010*/  HFMA2 R3, -RZ, RZ, 0, 0 ;  /* 0x00000000ff037431 */ /* 0x000fe400000001ff */
[----:B0-----:R-:W-:Y:S01]  /*1020*/  IMAD.MOV.U32 R24, RZ, RZ, R2 ;  /* 0x000000ffff187224 */ /* 0x001fe200078e0002 */
[----:B------:R-:W-:-:S04]  /*1030*/  MOV R2, R22 ;  /* 0x0000001600027202 */ /* 0x000fc80000000f00 */
[----:B------:R-:W-:Y:S05]  /*1040*/  RET.REL.NODEC R2 `(adam_tensor_core_bf16) ;  /* 0xffffffec02ec7950 */ /* 0x000fea0003c3ffff */
.L_x_66:
        /* <DEDUP_REMOVED lines=11> */
.L_x_237:


//--------------------- .text.lamb_tensor_core_f16 --------------------------
	.section	.text.lamb_tensor_core_f16,"ax",@progbits
	.align	128
        .global         lamb_tensor_core_f16
        .type           lamb_tensor_core_f16,@function
        .size           lamb_tensor_core_f16,(.L_x_239 - lamb_tensor_core_f16)
        .other          lamb_tensor_core_f16,@"STO_CUDA_ENTRY STV_DEFAULT"
lamb_tensor_core_f16:
.text.lamb_tensor_core_f16:
[----:B------:R-:W-:Y:S01]  /*0000*/  LDC R1, c[0x0][0x37c] ;  /* 0x0000df00ff017b82 */ /* 0x000fe20000000800 */
[----:B------:R-:W0:Y:S01]  /*0010*/  S2R R11, SR_TID.X ;  /* 0x00000000000b7919 */ /* 0x000e220000002100 */
[----:B------:R-:W1:Y:S06]  /*0020*/  LDCU UR6, c[0x0][0x360] ;  /* 0x00006c00ff0677ac */ /* 0x000e6c0008000800 */
[----:B------:R-:W2:Y:S01]  /*0030*/  LDC R5, c[0x0][0x370] ;  /* 0x0000dc00ff057b82 */ /* 0x000ea20000000800 */
[----:B------:R-:W-:Y:S01]  /*0040*/  BSSY.RECONVERGENT B2, `(.L_x_67) ;  /* 0x0000087000027945 */ /* 0x000fe20003800200 */
[----:B------:R-:W3:Y:S01]  /*0050*/  S2R R4, SR_CTAID.X ;  /* 0x0000000000047919 */ /* 0x000ee20000002500 */
[----:B------:R-:W4:Y:S01]  /*0060*/  LDCU.64 UR8, c[0x0][0x358] ;  /* 0x00006b00ff0877ac */ /* 0x000f220008000a00 */
[----:B------:R-:W-:Y:S01]  /*0070*/  HFMA2 R16, -RZ, RZ, 0, 0 ;  /* 0x00000000ff107431 */ /* 0x000fe200000001ff */
[----:B------:R-:W-:Y:S01]  /*0080*/  MOV R13, RZ ;  /* 0x000000ff000d7202 */ /* 0x000fe20000000f00 */
[----:B------:R-:W0:Y:S01]  /*0090*/  LDCU UR7, c[0x0][0x3b4] ;  /* 0x00007680ff0777ac */ /* 0x000e220008000800 */
[----:B------:R-:W0:Y:S01]  /*00a0*/  LDCU UR10, c[0x0][0x3c8] ;  /* 0x00007900ff0a77ac */ /* 0x000e220008000800 */
[----:B------:R-:W0:Y:S01]  /*00b0*/  LDCU UR5, c[0x0][0x3b8] ;  /* 0x00007700ff0577ac */ /* 0x000e220008000800 */
[----:B-1----:R-:W-:-:S02]  /*00c0*/  USHF.R.U32.HI UR4, URZ, 0x4, UR6 ;  /* 0x00000004ff047899 */ /* 0x002fc40008011606 */
[----:B------:R-:W-:Y:S02]  /*00d0*/  USHF.R.U32.HI UR11, URZ, 0x5, UR6 ;  /* 0x00000005ff0b7899 */ /* 0x000fe40008011606 */
[----:B------:R-:W-:Y:S01]  /*00e0*/  ULOP3.LUT UR4, UR4, 0x7e, URZ, 0xc0, !UPT ;  /* 0x0000007e04047892 */ /* 0x000fe2000f8ec0ff */
[----:B--2---:R-:W-:-:S03]  /*00f0*/  IMAD R5, R5, UR6, RZ ;  /* 0x0000000605057c24 */ /* 0x004fc6000f8e02ff */
[----:B------:R-:W-:Y:S02]  /*0100*/  MOV R10, UR11 ;  /* 0x0000000b000a7c02 */ /* 0x000fe40008000f00 */
[----:B0-----:R-:W-:-:S05]  /*0110*/  ISETP.GE.U32.AND P0, PT, R11, UR4, PT ;  /* 0x000000040b007c0c */ /* 0x001fca000bf06070 */
[----:B------:R-:W0:Y:S01]  /*0120*/  LDCU UR4, c[0x0][0x3c8] ;  /* 0x00007900ff0477ac */ /* 0x000e220008000800 */
[----:B---3--:R-:W-:-:S07]  /*0130*/  IMAD R4, R4, UR6, R11 ;  /* 0x0000000604047c24 */ /* 0x008fce000f8e020b */
[----:B------:R-:W1:Y:S01]  /*0140*/  @!P0 S2R R3, SR_CgaCtaId ;  /* 0x0000000000038919 */ /* 0x000e620000008800 */
[----:B------:R-:W-:-:S04]  /*0150*/  @!P0 MOV R0, 0x400 ;  /* 0x0000040000008802 */ /* 0x000fc80000000f00 */
[----:B-1----:R-:W-:-:S04]  /*0160*/  @!P0 LEA R0, R3, R0, 0x18 ;  /* 0x0000000003008211 */ /* 0x002fc800078ec0ff */
[----:B------:R-:W-:-:S05]  /*0170*/  @!P0 LEA R0, R11, R0, 0x2 ;  /* 0x000000000b008211 */ /* 0x000fca00078e10ff */
[----:B------:R1:W-:Y:S01]  /*0180*/  @!P0 STS [R0], RZ ;  /* 0x000000ff00008388 */ /* 0x0003e20000000800 */
[----:B------:R-:W-:Y:S01]  /*0190*/  BAR.SYNC.DEFER_BLOCKING 0x0 ;  /* 0x0000000000007b1d */ /* 0x000fe20000010000 */
[----:B0-----:R-:W-:-:S13]  /*01a0*/  ISETP.GE.AND P0, PT, R4, UR4, PT ;  /* 0x0000000404007c0c */ /* 0x001fda000bf06270 */
[----:B-1--4-:R-:W-:Y:S05]  /*01b0*/  @P0 BRA `(.L_x_68) ;  /* 0x0000000400bc0947 */ /* 0x012fea0003800000 */
[----:B------:R-:W0:Y:S01]  /*01c0*/  LDC R6, c[0x0][0x3c0] ;  /* 0x0000f000ff067b82 */ /* 0x000e220000000800 */
[----:B------:R-:W-:Y:S02]  /*01d0*/  MOV R13, RZ ;  /* 0x000000ff000d7202 */ /* 0x000fe40000000f00 */
[----:B------:R-:W-:Y:S02]  /*01e0*/  MOV R14, R4 ;  /* 0x00000004000e7202 */ /* 0x000fe40000000f00 */
[----:B------:R-:W-:-:S03]  /*01f0*/  MOV R16, RZ ;  /* 0x000000ff00107202 */ /* 0x000fc60000000f00 */
[----:B------:R-:W1:Y:S08]  /*0200*/  LDC R8, c[0x0][0x3b0] ;  /* 0x0000ec00ff087b82 */ /* 0x000e700000000800 */
[----:B------:R-:W2:Y:S08]  /*0210*/  LDC.64 R20, c[0x0][0x398] ;  /* 0x0000e600ff147b82 */ /* 0x000eb00000000a00 */
[----:B------:R-:W3:Y:S08]  /*0220*/  LDC.64 R18, c[0x0][0x3a0] ;  /* 0x0000e800ff127b82 */ /* 0x000ef00000000a00 */
[----:B------:R-:W4:Y:S02]  /*0230*/  LDC.64 R22, c[0x0][0x390] ;  /* 0x0000e400ff167b82 */ /* 0x000f240000000a00 */
.L_x_80:
[----:B----4-:R-:W-:Y:S01]  /*0240*/  IMAD.WIDE R24, R14, 0x2, R22 ;  /* 0x000000020e187825 */ /* 0x010fe200078e0216 */
[----:B------:R-:W4:Y:S04]  /*0250*/  LDC R9, c[0x0][0x3c4] ;  /* 0x0000f100ff097b82 */ /* 0x000f280000000800 */
[----:B------:R-:W5:Y:S01]  /*0260*/  LDG.E.U16.CONSTANT R3, desc[UR8][R24.64] ;  /* 0x0000000818037981 */ /* 0x000f62000c1e9500 */
[----:B------:R-:W-:Y:S01]  /*0270*/  BSSY.RECONVERGENT B3, `(.L_x_69) ;  /* 0x000000f000037945 */ /* 0x000fe20003800200 */
[----:B------:R-:W-:Y:S01]  /*0280*/  FSETP.LT.AND P2, PT, RZ, UR5, PT ;  /* 0x00000005ff007c0b */ /* 0x000fe2000bf41000 */
[----:B----4-:R-:W4:Y:S02]  /*0290*/  MUFU.RCP R0, R9 ;  /* 0x0000000900007308 */ /* 0x010f240000001000 */
[----:B----4-:R-:W-:-:S04]  /*02a0*/  FFMA R7, R0, -R9, 1 ;  /* 0x3f80000000077423 */ /* 0x010fc80000000809 */
[----:B------:R-:W-:Y:S01]  /*02b0*/  FFMA R0, R0, R7, R0 ;  /* 0x0000000700007223 */ /* 0x000fe20000000000 */
[----:B-----5:R-:W-:-:S04]  /*02c0*/  HADD2.F32 R3, -RZ, R3.H0_H0 ;  /* 0x20000003ff037230 */ /* 0x020fc80000004100 */
[----:B------:R-:W4:Y:S01]  /*02d0*/  FCHK P0, R3, R9 ;  /* 0x0000000903007302 */ /* 0x000f220000000000 */
[----:B------:R-:W-:-:S04]  /*02e0*/  FFMA R2, R3, R0, RZ ;  /* 0x0000000003027223 */ /* 0x000fc800000000ff */
[----:B------:R-:W-:-:S04]  /*02f0*/  FFMA R7, R2, -R9, R3 ;  /* 0x8000000902077223 */ /* 0x000fc80000000003 */
[----:B------:R-:W-:Y:S01]  /*0300*/  FFMA R0, R0, R7, R2 ;  /* 0x0000000700007223 */ /* 0x000fe20000000002 */
[----:B----4-:R-:W-:Y:S06]  /*0310*/  @!P0 BRA `(.L_x_70) ;  /* 0x0000000000108947 */ /* 0x010fec0003800000 */
[----:B------:R-:W4:Y:S01]  /*0320*/  LDCU UR4, c[0x0][0x3c4] ;  /* 0x00007880ff0477ac */ /* 0x000f220008000800 */
[----:B------:R-:W-:Y:S02]  /*0330*/  MOV R2, 0x360 ;  /* 0x0000036000027802 */ /* 0x000fe40000000f00 */
[----:B----4-:R-:W-:-:S07]  /*0340*/  MOV R0, UR4 ;  /* 0x0000000400007c02 */ /* 0x010fce0008000f00 */
[----:B0123--:R-:W-:Y:S05]  /*0350*/  CALL.REL.NOINC `($__internal_4_$__cuda_sm3x_div_rn_noftz_f32_slowpath) ;  /* 0x00000030001c7944 */ /* 0x00ffea0003c00000 */
.L_x_70:
[----:B------:R-:W-:Y:S05]  /*0360*/  BSYNC.RECONVERGENT B3 ;  /* 0x0000000000037941 */ /* 0x000fea0003800200 */
.L_x_69:
[----:B------:R-:W4:Y:S01]  /*0370*/  LDC.64 R2, c[0x0][0x388] ;  /* 0x0000e200ff027b82 */ /* 0x000f220000000a00 */
[----:B--2---:R-:W-:-:S04]  /*0380*/  IMAD.WIDE R24, R14, 0x4, R20 ;  /* 0x000000040e187825 */ /* 0x004fc800078e0214 */
[C---:B---3--:R-:W-:Y:S01]  /*0390*/  IMAD.WIDE R26, R14.reuse, 0x4, R18 ;  /* 0x000000040e1a7825 */ /* 0x048fe200078e0212 */
[----:B------:R-:W2:Y:S02]  /*03a0*/  LDG.E R9, desc[UR8][R24.64] ;  /* 0x0000000818097981 */ /* 0x000ea4000c1e1900 */
[----:B------:R-:W3:Y:S02]  /*03b0*/  LDC.64 R28, c[0x0][0x3b8] ;  /* 0x0000ee00ff1c7b82 */ /* 0x000ee40000000a00 */
[----:B------:R-:W5:Y:S06]  /*03c0*/  LDG.E R15, desc[UR8][R26.64] ;  /* 0x000000081a0f7981 */ /* 0x000f6c000c1e1900 */
[----:B------:R-:W0:Y:S01]  /*03d0*/  LDC R30, c[0x0][0x3ac] ;  /* 0x0000eb00ff1e7b82 */ /* 0x000e220000000800 */
[----:B----4-:R-:W-:-:S05]  /*03e0*/  IMAD.WIDE R2, R14, 0x4, R2 ;  /* 0x000000040e027825 */ /* 0x010fca00078e0202 */
[----:B------:R-:W3:Y:S01]  /*03f0*/  LDG.E R7, desc[UR8][R2.64] ;  /* 0x0000000802077981 */ /* 0x000ee2000c1e1900 */
[----:B------:R-:W-:Y:S01]  /*0400*/  MOV R17, R0 ;  /* 0x0000000000117202 */ /* 0x000fe20000000f00 */
[----:B-1----:R-:W-:Y:S01]  /*0410*/  FADD R12, -R8, 1 ;  /* 0x3f800000080c7421 */ /* 0x002fe20000000100 */
[----:B0-----:R-:W-:Y:S01]  /*0420*/  FADD R0, -R30, 1 ;  /* 0x3f8000001e007421 */ /* 0x001fe20000000100 */
[----:B------:R-:W-:Y:S02]  /*0430*/  BSSY.RECONVERGENT B3, `(.L_x_71) ;  /* 0x0000016000037945 */ /* 0x000fe40003800200 */
[----:B---3--:R-:W-:Y:S02]  /*0440*/  @P2 FFMA R17, R7, R28, R17 ;  /* 0x0000001c07112223 */ /* 0x008fe40000000011 */
[----:B------:R-:W0:Y:S02]  /*0450*/  MUFU.RCP R28, R29 ;  /* 0x0000001d001c7308 */ /* 0x000e240000001000 */
[C---:B------:R-:W-:Y:S01]  /*0460*/  FMUL R12, R17.reuse, R12 ;  /* 0x0000000c110c7220 */ /* 0x040fe20000400000 */
[----:B------:R-:W-:-:S03]  /*0470*/  FMUL R0, R17, R0 ;  /* 0x0000000011007220 */ /* 0x000fc60000400000 */
[----:B------:R-:W-:Y:S01]  /*0480*/  FMUL R12, R17, R12 ;  /* 0x0000000c110c7220 */ /* 0x000fe20000400000 */
[----:B--2---:R-:W-:-:S03]  /*0490*/  FFMA R3, R9, R30, R0 ;  /* 0x0000001e09037223 */ /* 0x004fc60000000000 */
[----:B-----5:R-:W-:Y:S02]  /*04a0*/  FFMA R15, R15, R8, R12 ;  /* 0x000000080f0f7223 */ /* 0x020fe4000000000c */
[----:B------:R1:W-:Y:S01]  /*04b0*/  STG.E desc[UR8][R24.64], R3 ;  /* 0x0000000318007986 */ /* 0x0003e2000c101908 */
[----:B------:R-:W2:Y:S03]  /*04c0*/  FCHK P0, R3, R29 ;  /* 0x0000001d03007302 */ /* 0x000ea60000000000 */
[----:B------:R1:W-:Y:S01]  /*04d0*/  STG.E desc[UR8][R26.64], R15 ;  /* 0x0000000f1a007986 */ /* 0x0003e2000c101908 */
[----:B0-----:R-:W-:-:S04]  /*04e0*/  FFMA R9, R28, -R29, 1 ;  /* 0x3f8000001c097423 */ /* 0x001fc8000000081d */
[----:B------:R-:W-:-:S04]  /*04f0*/  FFMA R12, R28, R9, R28 ;  /* 0x000000091c0c7223 */ /* 0x000fc8000000001c */
[----:B------:R-:W-:-:S04]  /*0500*/  FFMA R0, R3, R12, RZ ;  /* 0x0000000c03007223 */ /* 0x000fc800000000ff */
[----:B------:R-:W-:-:S04]  /*0510*/  FFMA R9, R0, -R29, R3 ;  /* 0x8000001d00097223 */ /* 0x000fc80000000003 */
[----:B------:R-:W-:Y:S01]  /*0520*/  FFMA R12, R12, R9, R0 ;  /* 0x000000090c0c7223 */ /* 0x000fe20000000000 */
[----:B-12---:R-:W-:Y:S06]  /*0530*/  @!P0 BRA `(.L_x_72) ;  /* 0x0000000000148947 */ /* 0x006fec0003800000 */
[----:B------:R-:W0:Y:S01]  /*0540*/  LDCU UR4, c[0x0][0x3bc] ;  /* 0x00007780ff0477ac */ /* 0x000e220008000800 */
[----:B------:R-:W-:Y:S02]  /*0550*/  MOV R2, 0x580 ;  /* 0x0000058000027802 */ /* 0x000fe40000000f00 */
[----:B0-----:R-:W-:-:S07]  /*0560*/  MOV R0, UR4 ;  /* 0x0000000400007c02 */ /* 0x001fce0008000f00 */
[----:B------:R-:W-:Y:S05]  /*0570*/  CALL.REL.NOINC `($__internal_4_$__cuda_sm3x_div_rn_noftz_f32_slowpath) ;  /* 0x0000002c00947944 */ /* 0x000fea0003c00000 */
[----:B------:R-:W-:-:S07]  /*0580*/  MOV R12, R0 ;  /* 0x00000000000c7202 */ /* 0x000fce0000000f00 */
.L_x_72:
[----:B------:R-:W-:Y:S05]  /*0590*/  BSYNC.RECONVERGENT B3 ;  /* 0x0000000000037941 */ /* 0x000fea0003800200 */
.L_x_71:
        /* <DEDUP_REMOVED lines=11> */
[----:B------:R-:W-:Y:S02]  /*0650*/  MOV R2, 0x680 ;  /* 0x0000068000027802 */ /* 0x000fe40000000f00 */
[----:B0-----:R-:W-:-:S07]  /*0660*/  MOV R0, UR4 ;  /* 0x0000000400007c02 */ /* 0x001fce0008000f00 */
[----:B------:R-:W-:Y:S05]  /*0670*/  CALL.REL.NOINC `($__internal_4_$__cuda_sm3x_div_rn_noftz_f32_slowpath) ;  /* 0x0000002c00547944 */ /* 0x000fea0003c00000 */
[----:B------:R-:W-:-:S07]  /*0680*/  MOV R2, R0 ;  /* 0x0000000000027202 */ /* 0x000fce0000000f00 */
.L_x_74:
[----:B------:R-:W-:Y:S05]  /*0690*/  BSYNC.RECONVERGENT B3 ;  /* 0x0000000000037941 */ /* 0x000fea0003800200 */
.L_x_73:
[----:B------:R-:W-:Y:S01]  /*06a0*/  IADD3 R0, PT, PT, R2, -0xd000000, RZ ;  /* 0xf300000002007810 */ /* 0x000fe20007ffe0ff */
[----:B------:R0:W1:Y:S01]  /*06b0*/  MUFU.RSQ R9, R2 ;  /* 0x0000000200097308 */ /* 0x0000620000001400 */
[----:B------:R-:W-:Y:S02]  /*06c0*/  BSSY.RECONVERGENT B0, `(.L_x_75) ;  /* 0x000000a000007945 */ /* 0x000fe40003800200 */
[----:B------:R-:W-:-:S13]  /*06d0*/  ISETP.GT.U32.AND P0, PT, R0, 0x727fffff, PT ;  /* 0x727fffff0000780c */ /* 0x000fda0003f04070 */
[----:B0-----:R-:W-:Y:S05]  /*06e0*/  @!P0 BRA `(.L_x_76) ;  /* 0x00000000000c8947 */ /* 0x001fea0003800000 */
[----:B------:R-:W-:-:S07]  /*06f0*/  MOV R0, 0x710 ;  /* 0x0000071000007802 */ /* 0x000fce0000000f00 */
[----:B-1----:R-:W-:Y:S05]  /*0700*/  CALL.REL.NOINC `($__internal_3_$__cuda_sm20_sqrt_rn_f32_slowpath) ;  /* 0x0000002800d87944 */ /* 0x002fea0003c00000 */
[----:B------:R-:W-:Y:S05]  /*0710*/  BRA `(.L_x_77) ;  /* 0x0000000000107947 */ /* 0x000fea0003800000 */
.L_x_76:
[C---:B-1----:R-:W-:Y:S01]  /*0720*/  FMUL.FTZ R3, R9.reuse, R2 ;  /* 0x0000000209037220 */ /* 0x042fe20000410000 */
[----:B------:R-:W-:-:S03]  /*0730*/  FMUL.FTZ R28, R9, 0.5 ;  /* 0x3f000000091c7820 */ /* 0x000fc60000410000 */
[----:B------:R-:W-:-:S04]  /*0740*/  FFMA R2, -R3, R3, R2 ;  /* 0x0000000303027223 */ /* 0x000fc80000000102 */
[----:B------:R-:W-:-:S07]  /*0750*/  FFMA R28, R2, R28, R3 ;  /* 0x0000001c021c7223 */ /* 0x000fce0000000003 */
.L_x_77:
[----:B------:R-:W-:Y:S05]  /*0760*/  BSYNC.RECONVERGENT B0 ;  /* 0x0000000000007941 */ /* 0x000fea0003800200 */
.L_x_75:
        /* <DEDUP_REMOVED lines=10> */
[----:B------:R-:W-:Y:S02]  /*0810*/  MOV R3, R12 ;  /* 0x0000000c00037202 */ /* 0x000fe40000000f00 */
[----:B------:R-:W-:Y:S02]  /*0820*/  MOV R0, R15 ;  /* 0x0000000f00007202 */ /* 0x000fe40000000f00 */
[----:B------:R-:W-:-:S07]  /*0830*/  MOV R2, 0x850 ;  /* 0x0000085000027802 */ /* 0x000fce0000000f00 */
[----:B------:R-:W-:Y:S05]  /*0840*/  CALL.REL.NOINC `($__internal_4_$__cuda_sm3x_div_rn_noftz_f32_slowpath) ;  /* 0x0000002800e07944 */ /* 0x000fea0003c00000 */
.L_x_79:
[----:B------:R-:W-:Y:S05]  /*0850*/  BSYNC.RECONVERGENT B3 ;  /* 0x0000000000037941 */ /* 0x000fea0003800200 */
.L_x_78:
[----:B------:R-:W-:Y:S01]  /*0860*/  IADD3 R14, PT, PT, R5, R14, RZ ;  /* 0x0000000e050e7210 */ /* 0x000fe20007ffe0ff */
[----:B------:R-:W-:Y:S01]  /*0870*/  FFMA R16, R7, R7, R16 ;  /* 0x0000000707107223 */ /* 0x000fe20000000010 */
[----:B------:R-:W-:Y:S02]  /*0880*/  FFMA R13, R0, R0, R13 ;  /* 0x00000000000d7223 */ /* 0x000fe4000000000d */
[----:B------:R-:W-:-:S13]  /*0890*/  ISETP.GE.AND P0, PT, R14, UR10, PT ;  /* 0x0000000a0e007c0c */ /* 0x000fda000bf06270 */
[----:B------:R-:W-:Y:S05]  /*08a0*/  @!P0 BRA `(.L_x_80) ;  /* 0xfffffff800648947 */ /* 0x000fea000383ffff */
.L_x_68:
[----:B------:R-:W-:Y:S05]  /*08b0*/  BSYNC.RECONVERGENT B2 ;  /* 0x0000000000027941 */ /* 0x000fea0003800200 */
.L_x_67:
[----:B------:R-:W0:Y:S01]  /*08c0*/  SHFL.DOWN PT, R3, R16, 0x10, 0x1f ;  /* 0x0a001f0010037f89 */ /* 0x000e2200000e0000 */
[----:B------:R-:W1:Y:S01]  /*08d0*/  S2UR UR5, SR_CgaCtaId ;  /* 0x00000000000579c3 */ /* 0x000e620000008800 */
[----:B------:R-:W-:Y:S01]  /*08e0*/  LOP3.LUT P0, RZ, R11, 0x1f, RZ, 0xc0, !PT ;  /* 0x0000001f0bff7812 */ /* 0x000fe2000780c0ff */
[----:B------:R-:W-:Y:S01]  /*08f0*/  UMOV UR4, 0x400 ;  /* 0x0000040000047882 */ /* 0x000fe20000000000 */
[----:B------:R-:W2:Y:S01]  /*0900*/  SHFL.DOWN PT, R0, R13, 0x10, 0x1f ;  /* 0x0a001f000d007f89 */ /* 0x000ea200000e0000 */
[----:B------:R-:W-:Y:S01]  /*0910*/  BSSY.RECONVERGENT B2, `(.L_x_81) ;  /* 0x00000e7000027945 */ /* 0x000fe20003800200 */
[----:B0-----:R-:W-:Y:S01]  /*0920*/  FADD R3, R3, R16 ;  /* 0x0000001003037221 */ /* 0x001fe20000000000 */
[----:B-1----:R-:W-:Y:S01]  /*0930*/  ULEA UR4, UR5, UR4, 0x18 ;  /* 0x0000000405047291 */ /* 0x002fe2000f8ec0ff */
[----:B--2---:R-:W-:-:S03]  /*0940*/  FADD R0, R0, R13 ;  /* 0x0000000d00007221 */ /* 0x004fc60000000000 */
[----:B------:R-:W0:Y:S04]  /*0950*/  SHFL.DOWN PT, R2, R3, 0x8, 0x1f ;  /* 0x09001f0003027f89 */ /* 0x000e2800000e0000 */
[----:B------:R-:W1:Y:S01]  /*0960*/  SHFL.DOWN PT, R7, R0, 0x8, 0x1f ;  /* 0x09001f0000077f89 */ /* 0x000e6200000e0000 */
[----:B0-----:R-:W-:Y:S01]  /*0970*/  FADD R2, R3, R2 ;  /* 0x0000000203027221 */ /* 0x001fe20000000000 */
[----:B------:R-:W-:Y:S01]  /*0980*/  MOV R3, UR4 ;  /* 0x0000000400037c02 */ /* 0x000fe20008000f00 */
[----:B-1----:R-:W-:-:S03]  /*0990*/  FADD R7, R0, R7 ;  /* 0x0000000700077221 */ /* 0x002fc60000000000 */
[----:B------:R-:W0:Y:S01]  /*09a0*/  SHFL.DOWN PT, R9, R2, 0x4, 0x1f ;  /* 0x08801f0002097f89 */ /* 0x000e2200000e0000 */
[----:B------:R-:W-:-:S03]  /*09b0*/  @!P0 SHF.R.U32.HI R0, RZ, 0x3, R11 ;  /* 0x00000003ff008819 */ /* 0x000fc6000001160b */
[----:B------:R-:W1:Y:S01]  /*09c0*/  SHFL.DOWN PT, R6, R7, 0x4, 0x1f ;  /* 0x08801f0007067f89 */ /* 0x000e6200000e0000 */
[----:B0-----:R-:W-:Y:S01]  /*09d0*/  FADD R9, R2, R9 ;  /* 0x0000000902097221 */ /* 0x001fe20000000000 */
[----:B------:R-:W-:Y:S02]  /*09e0*/  @!P0 LOP3.LUT R2, R0, 0x7c, RZ, 0xc0, !PT ;  /* 0x0000007c00028812 */ /* 0x000fe400078ec0ff */
[----:B------:R-:W-:Y:S01]  /*09f0*/  LEA R0, R10, R3, 0x2 ;  /* 0x000000030a007211 */ /* 0x000fe200078e10ff */
[----:B-1----:R-:W-:Y:S01]  /*0a00*/  FADD R6, R7, R6 ;  /* 0x0000000607067221 */ /* 0x002fe20000000000 */
[----:B------:R-:W0:Y:S04]  /*0a10*/  SHFL.DOWN PT, R8, R9, 0x2, 0x1f ;  /* 0x08401f0009087f89 */ /* 0x000e2800000e0000 */
[----:B------:R-:W1:Y:S01]  /*0a20*/  SHFL.DOWN PT, R13, R6, 0x2, 0x1f ;  /* 0x08401f00060d7f89 */ /* 0x000e6200000e0000 */
[----:B0-----:R-:W-:Y:S01]  /*0a30*/  FADD R8, R9, R8 ;  /* 0x0000000809087221 */ /* 0x001fe20000000000 */
[----:B-1----:R-:W-:-:S04]  /*0a40*/  FADD R13, R6, R13 ;  /* 0x0000000d060d7221 */ /* 0x002fc80000000000 */
[----:B------:R-:W0:Y:S01]  /*0a50*/  SHFL.DOWN PT, R15, R8, 0x1, 0x1f ;  /* 0x08201f00080f7f89 */ /* 0x000e2200000e0000 */
[-C--:B------:R-:W-:Y:S02]  /*0a60*/  @!P0 IADD3 R6, PT, PT, R3, R2.reuse, RZ ;  /* 0x0000000203068210 */ /* 0x080fe40007ffe0ff */
[----:B------:R-:W-:Y:S01]  /*0a70*/  @!P0 IADD3 R2, PT, PT, R0, R2, RZ ;  /* 0x0000000200028210 */ /* 0x000fe20007ffe0ff */
[----:B------:R-:W1:Y:S01]  /*0a80*/  SHFL.DOWN PT, R12, R13, 0x1, 0x1f ;  /* 0x08201f000d0c7f89 */ /* 0x000e6200000e0000 */
[----:B0-----:R-:W-:Y:S01]  /*0a90*/  FADD R15, R8, R15 ;  /* 0x0000000f080f7221 */ /* 0x001fe20000000000 */
[----:B-1----:R-:W-:-:S04]  /*0aa0*/  FADD R7, R13, R12 ;  /* 0x0000000c0d077221 */ /* 0x002fc80000000000 */
[----:B------:R0:W-:Y:S04]  /*0ab0*/  @!P0 STS [R6], R15 ;  /* 0x0000000f06008388 */ /* 0x0001e80000000800 */
[----:B------:R0:W-:Y:S01]  /*0ac0*/  @!P0 STS [R2], R7 ;  /* 0x0000000702008388 */ /* 0x0001e20000000800 */
[----:B------:R-:W-:Y:S01]  /*0ad0*/  BAR.SYNC.DEFER_BLOCKING 0x0 ;  /* 0x0000000000007b1d */ /* 0x000fe20000010000 */
[----:B------:R-:W-:-:S13]  /*0ae0*/  ISETP.NE.AND P0, PT, R11, RZ, PT ;  /* 0x000000ff0b00720c */ /* 0x000fda0003f05270 */
[----:B0-----:R-:W-:Y:S05]  /*0af0*/  @P0 BRA `(.L_x_82) ;  /* 0x0000000c00200947 */ /* 0x001fea0003800000 */
[----:B------:R-:W-:Y:S01]  /*0b00*/  UISETP.GE.U32.AND UP0, UPT, UR6, 0x20, UPT ;  /* 0x000000200600788c */ /* 0x000fe2000bf06070 */
[----:B------:R-:W-:Y:S01]  /*0b10*/  HFMA2 R2, -RZ, RZ, 0.1927490234375, -17.859375 ;  /* 0x322bcc77ff027431 */ /* 0x000fe200000001ff */
[----:B------:R-:W-:-:S07]  /*0b20*/  MOV R6, 0x322bcc77 ;  /* 0x322bcc7700067802 */ /* 0x000fce0000000f00 */
[----:B------:R-:W-:Y:S05]  /*0b30*/  BRA.U !UP0, `(.L_x_83) ;  /* 0x0000000908447547 */ /* 0x000fea000b800000 */
[C---:B------:R-:W-:Y:S02]  /*0b40*/  IADD3 R2, PT, PT, R10.reuse, -0x1, RZ ;  /* 0xffffffff0a027810 */ /* 0x040fe40007ffe0ff */
[----:B------:R-:W-:Y:S02]  /*0b50*/  LOP3.LUT R31, R10, 0xf, RZ, 0xc0, !PT ;  /* 0x0000000f0a1f7812 */ /* 0x000fe400078ec0ff */
[----:B------:R-:W-:Y:S02]  /*0b60*/  ISETP.GE.U32.AND P0, PT, R2, 0xf, PT ;  /* 0x0000000f0200780c */ /* 0x000fe40003f06070 */
[----:B------:R-:W-:Y:S02]  /*0b70*/  ISETP.NE.AND P1, PT, R31, RZ, PT ;  /* 0x000000ff1f00720c */ /* 0x000fe40003f25270 */
[----:B------:R-:W-:Y:S02]  /*0b80*/  MOV R6, RZ ;  /* 0x000000ff00067202 */ /* 0x000fe40000000f00 */
[----:B------:R-:W-:-:S02]  /*0b90*/  MOV R2, RZ ;  /* 0x000000ff00027202 */ /* 0x000fc40000000f00 */
[----:B------:R-:W-:-:S05]  /*0ba0*/  MOV R29, RZ ;  /* 0x000000ff001d7202 */ /* 0x000fca0000000f00 */
[----:B------:R-:W-:Y:S05]  /*0bb0*/  @!P0 BRA `(.L_x_84) ;  /* 0x0000000400008947 */ /* 0x000fea0003800000 */
[----:B------:R-:W-:Y:S01]  /*0bc0*/  USHF.R.U32.HI UR4, URZ, 0x5, UR6 ;  /* 0x00000005ff047899 */ /* 0x000fe20008011606 */
[----:B------:R-:W-:Y:S01]  /*0bd0*/  LOP3.LUT R2, R10, 0x30, RZ, 0xc0, !PT ;  /* 0x000000300a027812 */ /* 0x000fe200078ec0ff */
[----:B------:R-:W-:Y:S01]  /*0be0*/  HFMA2 R6, -RZ, RZ, 0, 0 ;  /* 0x00000000ff067431 */ /* 0x000fe200000001ff */
[----:B------:R-:W-:-:S03]  /*0bf0*/  IADD3 R7, PT, PT, R3, 0x20, RZ ;  /* 0x0000002003077810 */ /* 0x000fc60007ffe0ff */
[----:B------:R-:W-:-:S04]  /*0c00*/  MOV R10, UR4 ;  /* 0x00000004000a7c02 */ /* 0x000fc80008000f00 */
[----:B------:R-:W-:-:S04]  /*0c10*/  LOP3.LUT R9, R10, 0x7fffff0, RZ, 0xc0, !PT ;  /* 0x07fffff00a097812 */ /* 0x000fc800078ec0ff */
[----:B------:R-:W-:-:S07]  /*0c20*/  IADD3 R9, PT, PT, -R9, RZ, RZ ;  /* 0x000000ff09097210 */ /* 0x000fce0007ffe1ff */
.L_x_85:
[----:B------:R-:W0:Y:S01]  /*0c30*/  LDS.128 R20, [R7+-0x20] ;  /* 0xffffe00007147984 */ /* 0x000e220000000c00 */
[----:B------:R-:W-:Y:S02]  /*0c40*/  LEA R8, R10, R7, 0x2 ;  /* 0x000000070a087211 */ /* 0x000fe400078e10ff */
[----:B------:R-:W-:Y:S01]  /*0c50*/  IADD3 R9, PT, PT, R9, 0x10, RZ ;  /* 0x0000001009097810 */ /* 0x000fe20007ffe0ff */
[----:B------:R-:W-:Y:S03]  /*0c60*/  LDS.128 R12, [R7+-0x10] ;  /* 0xfffff000070c7984 */ /* 0x000fe60000000c00 */
[----:B------:R-:W-:Y:S01]  /*0c70*/  ISETP.NE.AND P0, PT, R9, RZ, PT ;  /* 0x000000ff0900720c */ /* 0x000fe20003f05270 */
[----:B------:R-:W1:Y:S04]  /*0c80*/  LDS R33, [R8+-0x20] ;  /* 0xffffe00008217984 */ /* 0x000e680000000800 */
[----:B------:R-:W2:Y:S04]  /*0c90*/  LDS R32, [R8+-0x1c] ;  /* 0xffffe40008207984 */ /* 0x000ea80000000800 */
[----:B------:R-:W3:Y:S04]  /*0ca0*/  LDS R11, [R8+-0x18] ;  /* 0xffffe800080b7984 */ /* 0x000ee80000000800 */
[----:B------:R-:W4:Y:S04]  /*0cb0*/  LDS R24, [R8+-0x14] ;  /* 0xffffec0008187984 */ /* 0x000f280000000800 */
[----:B------:R-:W5:Y:S04]  /*0cc0*/  LDS R25, [R8+-0x10] ;  /* 0xfffff00008197984 */ /* 0x000f680000000800 */
[----:B------:R-:W5:Y:S04]  /*0cd0*/  LDS R26, [R8+-0xc] ;  /* 0xfffff400081a7984 */ /* 0x000f680000000800 */
[----:B------:R-:W5:Y:S04]  /*0ce0*/  LDS R27, [R8+-0x8] ;  /* 0xfffff800081b7984 */ /* 0x000f680000000800 */
[----:B------:R-:W5:Y:S01]  /*0cf0*/  LDS R28, [R8+-0x4] ;  /* 0xfffffc00081c7984 */ /* 0x000f620000000800 */
[----:B0-----:R-:W-:-:S03]  /*0d00*/  FADD R20, R20, R29 ;  /* 0x0000001d14147221 */ /* 0x001fc60000000000 */
[----:B------:R-:W0:Y:S01]  /*0d10*/  LDS.128 R16, [R7] ;  /* 0x0000000007107984 */ /* 0x000e220000000c00 */
[----:B------:R-:W-:-:S03]  /*0d20*/  FADD R21, R21, R20 ;  /* 0x0000001415157221 */ /* 0x000fc60000000000 */
[----:B------:R-:W0:Y:S01]  /*0d30*/  LDS R29, [R8] ;  /* 0x00000000081d7984 */ /* 0x000e220000000800 */
[----:B------:R-:W-:-:S03]  /*0d40*/  FADD R22, R22, R21 ;  /* 0x0000001516167221 */ /* 0x000fc60000000000 */
[----:B------:R-:W0:Y:S01]  /*0d50*/  LDS R30, [R8+0x4] ;  /* 0x00000400081e7984 */ /* 0x000e220000000800 */
[----:B-1----:R-:W-:Y:S01]  /*0d60*/  FADD R33, R33, R6 ;  /* 0x0000000621217221 */ /* 0x002fe20000000000 */
[----:B------:R-:W-:Y:S02]  /*0d70*/  FADD R23, R23, R22 ;  /* 0x0000001617177221 */ /* 0x000fe40000000000 */
[----:B------:R-:W1:Y:S01]  /*0d80*/  LDS R6, [R8+0x8] ;  /* 0x0000080008067984 */ /* 0x000e620000000800 */
[----:B--2---:R-:W-:Y:S01]  /*0d90*/  FADD R32, R33, R32 ;  /* 0x0000002021207221 */ /* 0x004fe20000000000 */
[----:B------:R-:W-:Y:S02]  /*0da0*/  FADD R20, R23, R12 ;  /* 0x0000000c17147221 */ /* 0x000fe40000000000 */
[----:B------:R-:W2:Y:S01]  /*0db0*/  LDS R12, [R8+0xc] ;  /* 0x00000c00080c7984 */ /* 0x000ea20000000800 */
[----:B---3--:R-:W-:Y:S01]  /*0dc0*/  FADD R33, R32, R11 ;  /* 0x0000000b20217221 */ /* 0x008fe20000000000 */
[----:B------:R-:W-:-:S02]  /*0dd0*/  FADD R13, R13, R20 ;  /* 0x000000140d0d7221 */ /* 0x000fc40000000000 */
[----:B------:R3:W2:Y:S01]  /*0de0*/  LDS.128 R20, [R7+0x10] ;  /* 0x0000100007147984 */ /* 0x0006a20000000c00 */
[----:B----4-:R-:W-:Y:S01]  /*0df0*/  FADD R32, R33, R24 ;  /* 0x0000001821207221 */ /* 0x010fe20000000000 */
[----:B------:R-:W-:Y:S02]  /*0e00*/  FADD R14, R14, R13 ;  /* 0x0000000d0e0e7221 */ /* 0x000fe40000000000 */
[----:B------:R-:W4:Y:S01]  /*0e10*/  LDS R11, [R8+0x10] ;  /* 0x00001000080b7984 */ /* 0x000f220000000800 */
[----:B-----5:R-:W-:Y:S01]  /*0e20*/  FADD R33, R32, R25 ;  /* 0x0000001920217221 */ /* 0x020fe20000000000 */
[----:B------:R-:W-:Y:S02]  /*0e30*/  FADD R15, R15, R14 ;  /* 0x0000000e0f0f7221 */ /* 0x000fe40000000000 */
[----:B------:R-:W5:Y:S01]  /*0e40*/  LDS R24, [R8+0x14] ;  /* 0x0000140008187984 */ /* 0x000f620000000800 */
[----:B------:R-:W-:Y:S01]  /*0e50*/  FADD R32, R33, R26 ;  /* 0x0000001a21207221 */ /* 0x000fe20000000000 */
[----:B---3--:R-:W-:-:S02]  /*0e60*/  IADD3 R7, PT, PT, R7, 0x40, RZ ;  /* 0x0000004007077810 */ /* 0x008fc40007ffe0ff */
[----:B------:R-:W3:Y:S01]  /*0e70*/  LDS R25, [R8+0x18] ;  /* 0x0000180008197984 */ /* 0x000ee20000000800 */
[----:B------:R-:W-:-:S03]  /*0e80*/  FADD R27, R32, R27 ;  /* 0x0000001b201b7221 */ /* 0x000fc60000000000 */
[----:B------:R-:W3:Y:S01]  /*0e90*/  LDS R26, [R8+0x1c] ;  /* 0x00001c00081a7984 */ /* 0x000ee20000000800 */
[----:B------:R-:W-:Y:S01]  /*0ea0*/  FADD R28, R27, R28 ;  /* 0x0000001c1b1c7221 */ /* 0x000fe20000000000 */
[----:B0-----:R-:W-:-:S03]  /*0eb0*/  FADD R16, R15, R16 ;  /* 0x000000100f107221 */ /* 0x001fc60000000000 */
[----:B------:R-:W-:Y:S01]  /*0ec0*/  FADD R29, R28, R29 ;  /* 0x0000001d1c1d7221 */ /* 0x000fe20000000000 */
[----:B------:R-:W-:-:S03]  /*0ed0*/  FADD R17, R17, R16 ;  /* 0x0000001011117221 */ /* 0x000fc60000000000 */
[----:B------:R-:W-:Y:S01]  /*0ee0*/  FADD R29, R29, R30 ;  /* 0x0000001e1d1d7221 */ /* 0x000fe20000000000 */
[----:B------:R-:W-:-:S03]  /*0ef0*/  FADD R18, R18, R17 ;  /* 0x0000001112127221 */ /* 0x000fc60000000000 */
[----:B-1----:R-:W-:Y:S01]  /*0f00*/  FADD R29, R29, R6 ;  /* 0x000000061d1d7221 */ /* 0x002fe20000000000 */
[----:B------:R-:W-:-:S03]  /*0f10*/  FADD R19, R19, R18 ;  /* 0x0000001213137221 */ /* 0x000fc60000000000 */
[----:B--2---:R-:W-:Y:S01]  /*0f20*/  FADD R12, R29, R12 ;  /* 0x0000000c1d0c7221 */ /* 0x004fe20000000000 */
[----:B------:R-:W-:-:S03]  /*0f30*/  FADD R20, R19, R20 ;  /* 0x0000001413147221 */ /* 0x000fc60000000000 */
[----:B----4-:R-:W-:Y:S01]  /*0f40*/  FADD R11, R12, R11 ;  /* 0x0000000b0c0b7221 */ /* 0x010fe20000000000 */
[----:B------:R-:W-:-:S03]  /*0f50*/  FADD R21, R21, R20 ;  /* 0x0000001415157221 */ /* 0x000fc60000000000 */
[----:B-----5:R-:W-:Y:S01]  /*0f60*/  FADD R24, R11, R24 ;  /* 0x000000180b187221 */ /* 0x020fe20000000000 */
[----:B------:R-:W-:-:S03]  /*0f70*/  FADD R22, R22, R21 ;  /* 0x0000001516167221 */ /* 0x000fc60000000000 */
[----:B---3--:R-:W-:Y:S01]  /*0f80*/  FADD R25, R24, R25 ;  /* 0x0000001918197221 */ /* 0x008fe20000000000 */
[----:B------:R-:W-:-:S03]  /*0f90*/  FADD R29, R23, R22 ;  /* 0x00000016171d7221 */ /* 0x000fc60000000000 */
[----:B------:R-:W-:Y:S01]  /*0fa0*/  FADD R6, R25, R26 ;  /* 0x0000001a19067221 */ /* 0x000fe20000000000 */
[----:B------:R-:W-:Y:S06]  /*0fb0*/  @P0 BRA `(.L_x_85) ;  /* 0xfffffffc001c0947 */ /* 0x000fec000383ffff */
.L_x_84:
[----:B------:R-:W-:Y:S05]  /*0fc0*/  @!P1 BRA `(.L_x_86) ;  /* 0x0000000400189947 */ /* 0x000fea0003800000 */
[----:B------:R-:W-:Y:S02]  /*0fd0*/  ISETP.GE.U32.AND P0, PT, R31, 0x8, PT ;  /* 0x000000081f00780c */ /* 0x000fe40003f06070 */
[----:B------:R-:W-:-:S04]  /*0fe0*/  LOP3.LUT R22, R10, 0x7, RZ, 0xc0, !PT ;  /* 0x000000070a167812 */ /* 0x000fc800078ec0ff */
[----:B------:R-:W-:-:S07]  /*0ff0*/  ISETP.NE.AND P1, PT, R22, RZ, PT ;  /* 0x000000ff1600720c */ /* 0x000fce0003f25270 */
[----:B------:R-:W-:Y:S06]  /*1000*/  @!P0 BRA `(.L_x_87) ;  /* 0x0000000000748947 */ /* 0x000fec0003800000 */
[C---:B------:R-:W-:Y:S02]  /*1010*/  LEA R9, R2.reuse, R3, 0x2 ;  /* 0x0000000302097211 */ /* 0x040fe400078e10ff */
[C---:B------:R-:W-:Y:S02]  /*1020*/  LEA R11, R2.reuse, R0, 0x2 ;  /* 0x00000000020b7211 */ /* 0x040fe400078e10ff */
[----:B------:R-:W-:Y:S01]  /*1030*/  IADD3 R2, PT, PT, R2, 0x8, RZ ;  /* 0x0000000802027810 */ /* 0x000fe20007ffe0ff */
[----:B------:R-:W0:Y:S04]  /*1040*/  LDS.128 R12, [R9] ;  /* 0x00000000090c7984 */ /* 0x000e280000000c00 */
[----:B------:R-:W1:Y:S04]  /*1050*/  LDS R21, [R11] ;  /* 0x000000000b157984 */ /* 0x000e680000000800 */
[----:B------:R-:W2:Y:S04]  /*1060*/  LDS R20, [R11+0x4] ;  /* 0x000004000b147984 */ /* 0x000ea80000000800 */
[----:B------:R-:W3:Y:S04]  /*1070*/  LDS R23, [R11+0x8] ;  /* 0x000008000b177984 */ /* 0x000ee80000000800 */
[----:B------:R-:W4:Y:S04]  /*1080*/  LDS R25, [R11+0xc] ;  /* 0x00000c000b197984 */ /* 0x000f280000000800 */
[----:B------:R-:W5:Y:S04]  /*1090*/  LDS.128 R16, [R9+0x10] ;  /* 0x0000100009107984 */ /* 0x000f680000000c00 */
[----:B------:R-:W5:Y:S04]  /*10a0*/  LDS R27, [R11+0x10] ;  /* 0x000010000b1b7984 */ /* 0x000f680000000800 */
[----:B------:R-:W5:Y:S04]  /*10b0*/  LDS R31, [R11+0x14] ;  /* 0x000014000b1f7984 */ /* 0x000f680000000800 */
[----:B------:R-:W5:Y:S04]  /*10c0*/  LDS R7, [R11+0x18] ;  /* 0x000018000b077984 */ /* 0x000f680000000800 */
[----:B------:R-:W5:Y:S01]  /*10d0*/  LDS R8, [R11+0x1c] ;  /* 0x00001c000b087984 */ /* 0x000f620000000800 */
[----:B0-----:R-:W-:Y:S01]  /*10e0*/  FADD R12, R29, R12 ;  /* 0x0000000c1d0c7221 */ /* 0x001fe20000000000 */
[----:B-1----:R-:W-:-:S03]  /*10f0*/  FADD R21, R6, R21 ;  /* 0x0000001506157221 */ /* 0x002fc60000000000 */
[----:B------:R-:W-:Y:S01]  /*1100*/  FADD R13, R12, R13 ;  /* 0x0000000d0c0d7221 */ /* 0x000fe20000000000 */
[----:B--2---:R-:W-:-:S03]  /*1110*/  FADD R20, R21, R20 ;  /* 0x0000001415147221 */ /* 0x004fc60000000000 */
[----:B------:R-:W-:Y:S01]  /*1120*/  FADD R14, R13, R14 ;  /* 0x0000000e0d0e7221 */ /* 0x000fe20000000000 */
[----:B---3--:R-:W-:-:S03]  /*1130*/  FADD R20, R20, R23 ;  /* 0x0000001714147221 */ /* 0x008fc60000000000 */
[----:B------:R-:W-:Y:S01]  /*1140*/  FADD R15, R14, R15 ;  /* 0x0000000f0e0f7221 */ /* 0x000fe20000000000 */
[----:B----4-:R-:W-:-:S03]  /*1150*/  FADD R20, R20, R25 ;  /* 0x0000001914147221 */ /* 0x010fc60000000000 */
[----:B-----5:R-:W-:Y:S01]  /*1160*/  FADD R16, R15, R16 ;  /* 0x000000100f107221 */ /* 0x020fe20000000000 */
[----:B------:R-:W-:-:S03]  /*1170*/  FADD R20, R20, R27 ;  /* 0x0000001b14147221 */ /* 0x000fc60000000000 */
[----:B------:R-:W-:Y:S01]  /*1180*/  FADD R17, R16, R17 ;  /* 0x0000001110117221 */ /* 0x000fe20000000000 */
[----:B------:R-:W-:-:S03]  /*1190*/  FADD R20, R20, R31 ;  /* 0x0000001f14147221 */ /* 0x000fc60000000000 */
[----:B------:R-:W-:Y:S01]  /*11a0*/  FADD R18, R17, R18 ;  /* 0x0000001211127221 */ /* 0x000fe20000000000 */
[----:B------:R-:W-:-:S03]  /*11b0*/  FADD R7, R20, R7 ;  /* 0x0000000714077221 */ /* 0x000fc60000000000 */
[----:B------:R-:W-:Y:S01]  /*11c0*/  FADD R29, R18, R19 ;  /* 0x00000013121d7221 */ /* 0x000fe20000000000 */
[----:B------:R-:W-:-:S07]  /*11d0*/  FADD R6, R7, R8 ;  /* 0x0000000807067221 */ /* 0x000fce0000000000 */
.L_x_87:
[----:B------:R-:W-:Y:S04]  /*11e0*/  BSSY.RECONVERGENT B0, `(.L_x_86) ;  /* 0x0000024000007945 */ /* 0x000fe80003800200 */
[----:B------:R-:W-:Y:S05]  /*11f0*/  @!P1 BRA `(.L_x_88) ;  /* 0x0000000000889947 */ /* 0x000fea0003800000 */
[----:B------:R-:W-:Y:S01]  /*1200*/  ISETP.GE.U32.AND P0, PT, R22, 0x4, PT ;  /* 0x000000041600780c */ /* 0x000fe20003f06070 */
[----:B------:R-:W-:Y:S01]  /*1210*/  BSSY.RECONVERGENT B1, `(.L_x_89) ;  /* 0x0000014000017945 */ /* 0x000fe20003800200 */
[----:B------:R-:W-:-:S04]  /*1220*/  LOP3.LUT R7, R10, 0x3, RZ, 0xc0, !PT ;  /* 0x000000030a077812 */ /* 0x000fc800078ec0ff */
[----:B------:R-:W-:-:S07]  /*1230*/  ISETP.NE.AND P1, PT, R7, RZ, PT ;  /* 0x000000ff0700720c */ /* 0x000fce0003f25270 */
[----:B------:R-:W-:Y:S06]  /*1240*/  @!P0 BRA `(.L_x_90) ;  /* 0x0000000000408947 */ /* 0x000fec0003800000 */
[C---:B------:R-:W-:Y:S02]  /*1250*/  LEA R12, R2.reuse, R3, 0x2 ;  /* 0x00000003020c7211 */ /* 0x040fe400078e10ff */
[C---:B------:R-:W-:Y:S02]  /*1260*/  LEA R8, R2.reuse, R0, 0x2 ;  /* 0x0000000002087211 */ /* 0x040fe400078e10ff */
[----:B------:R-:W-:Y:S02]  /*1270*/  IADD3 R2, PT, PT, R2, 0x4, RZ ;  /* 0x0000000402027810 */ /* 0x000fe40007ffe0ff */
[----:B------:R-:W0:Y:S04]  /*1280*/  LDS.128 R12, [R12] ;  /* 0x000000000c0c7984 */ /* 0x000e280000000c00 */
[----:B------:R-:W1:Y:S04]  /*1290*/  LDS R9, [R8] ;  /* 0x0000000008097984 */ /* 0x000e680000000800 */
[----:B------:R-:W2:Y:S04]  /*12a0*/  LDS R16, [R8+0x4] ;  /* 0x0000040008107984 */ /* 0x000ea80000000800 */
[----:B------:R-:W3:Y:S04]  /*12b0*/  LDS R18, [R8+0x8] ;  /* 0x0000080008127984 */ /* 0x000ee80000000800 */
[----:B------:R-:W4:Y:S01]  /*12c0*/  LDS R20, [R8+0xc] ;  /* 0x00000c0008147984 */ /* 0x000f220000000800 */
[----:B0-----:R-:W-:Y:S01]  /*12d0*/  FADD R0, R29, R12 ;  /* 0x0000000c1d007221 */ /* 0x001fe20000000000 */
[----:B-1----:R-:W-:-:S03]  /*12e0*/  FADD R9, R6, R9 ;  /* 0x0000000906097221 */ /* 0x002fc60000000000 */
[----:B------:R-:W-:Y:S01]  /*12f0*/  FADD R13, R0, R13 ;  /* 0x0000000d000d7221 */ /* 0x000fe20000000000 */
[----:B--2---:R-:W-:-:S03]  /*1300*/  FADD R9, R9, R16 ;  /* 0x0000001009097221 */ /* 0x004fc60000000000 */
[----:B------:R-:W-:Y:S01]  /*1310*/  FADD R14, R13, R14 ;  /* 0x0000000e0d0e7221 */ /* 0x000fe20000000000 */
[----:B---3--:R-:W-:-:S03]  /*1320*/  FADD R9, R9, R18 ;  /* 0x0000001209097221 */ /* 0x008fc60000000000 */
[----:B------:R-:W-:Y:S01]  /*1330*/  FADD R29, R14, R15 ;  /* 0x0000000f0e1d7221 */ /* 0x000fe20000000000 */
[----:B----4-:R-:W-:-:S07]  /*1340*/  FADD R6, R9, R20 ;  /* 0x0000001409067221 */ /* 0x010fce0000000000 */
.L_x_90:
[----:B------:R-:W-:Y:S05]  /*1350*/  BSYNC.RECONVERGENT B1 ;  /* 0x0000000000017941 */ /* 0x000fea0003800200 */
.L_x_89:
[----:B------:R-:W-:Y:S05]  /*1360*/  @!P1 BRA `(.L_x_88) ;  /* 0x00000000002c9947 */ /* 0x000fea0003800000 */
[----:B------:R-:W-:Y:S02]  /*1370*/  LEA R3, R2, R3, 0x2 ;  /* 0x0000000302037211 */ /* 0x000fe400078e10ff */
[----:B------:R-:W-:-:S07]  /*1380*/  IADD3 R7, PT, PT, -R7, RZ, RZ ;  /* 0x000000ff07077210 */ /* 0x000fce0007ffe1ff */
.L_x_91:
[----:B------:R-:W-:Y:S01]  /*1390*/  LEA R2, R10, R3, 0x2 ;  /* 0x000000030a027211 */ /* 0x000fe200078e10ff */
[----:B------:R0:W1:Y:S01]  /*13a0*/  LDS R0, [R3] ;  /* 0x0000000003007984 */ /* 0x0000620000000800 */
[----:B------:R-:W-:-:S03]  /*13b0*/  IADD3 R7, PT, PT, R7, 0x1, RZ ;  /* 0x0000000107077810 */ /* 0x000fc60007ffe0ff */
[----:B------:R-:W2:Y:S01]  /*13c0*/  LDS R9, [R2] ;  /* 0x0000000002097984 */ /* 0x000ea20000000800 */
[----:B------:R-:W-:Y:S02]  /*13d0*/  ISETP.NE.AND P0, PT, R7, RZ, PT ;  /* 0x000000ff0700720c */ /* 0x000fe40003f05270 */
[----:B0-----:R-:W-:Y:S01]  /*13e0*/  IADD3 R3, PT, PT, R3, 0x4, RZ ;  /* 0x0000000403037810 */ /* 0x001fe20007ffe0ff */
[----:B-1----:R-:W-:Y:S01]  /*13f0*/  FADD R29, R0, R29 ;  /* 0x0000001d001d7221 */ /* 0x002fe20000000000 */
[----:B--2---:R-:W-:-:S09]  /*1400*/  FADD R6, R9, R6 ;  /* 0x0000000609067221 */ /* 0x004fd20000000000 */
[----:B------:R-:W-:Y:S05]  /*1410*/  @P0 BRA `(.L_x_91) ;  /* 0xfffffffc00dc0947 */ /* 0x000fea000383ffff */
.L_x_88:
[----:B------:R-:W-:Y:S05]  /*1420*/  BSYNC.RECONVERGENT B0 ;  /* 0x0000000000007941 */ /* 0x000fea0003800200 */
.L_x_86:
[----:B------:R-:W-:Y:S01]  /*1430*/  FADD R2, R29, 9.9999999392252902908e-09 ;  /* 0x322bcc771d027421 */ /* 0x000fe20000000000 */
[----:B------:R-:W-:-:S07]  /*1440*/  FADD R6, R6, 9.9999999392252902908e-09 ;  /* 0x322bcc7706067421 */ /* 0x000fce0000000000 */
.L_x_83:
[----:B------:R-:W-:Y:S01]  /*1450*/  IADD3 R0, PT, PT, R2, -0xd000000, RZ ;  /* 0xf300000002007810 */ /* 0x000fe20007ffe0ff */
[----:B------:R0:W1:Y:S01]  /*1460*/  MUFU.RSQ R3, R2 ;  /* 0x0000000200037308 */ /* 0x0000620000001400 */
[----:B------:R-:W-:Y:S02]  /*1470*/  BSSY.RECONVERGENT B0, `(.L_x_92) ;  /* 0x000000b000007945 */ /* 0x000fe40003800200 */
[----:B------:R-:W-:-:S13]  /*1480*/  ISETP.GT.U32.AND P0, PT, R0, 0x727fffff, PT ;  /* 0x727fffff0000780c */ /* 0x000fda0003f04070 */
[----:B0-----:R-:W-:Y:S05]  /*1490*/  @!P0 BRA `(.L_x_93) ;  /* 0x0000000000108947 */ /* 0x001fea0003800000 */
[----:B------:R-:W-:-:S07]  /*14a0*/  MOV R0, 0x14c0 ;  /* 0x000014c000007802 */ /* 0x000fce0000000f00 */
[----:B-1----:R-:W-:Y:S05]  /*14b0*/  CALL.REL.NOINC `($__internal_3_$__cuda_sm20_sqrt_rn_f32_slowpath) ;  /* 0x0000001c006c7944 */ /* 0x002fea0003c00000 */
[----:B------:R-:W-:Y:S01]  /*14c0*/  MOV R7, R28 ;  /* 0x0000001c00077202 */ /* 0x000fe20000000f00 */
[----:B------:R-:W-:Y:S06]  /*14d0*/  BRA `(.L_x_94) ;  /* 0x0000000000107947 */ /* 0x000fec0003800000 */
.L_x_93:
[C---:B-1----:R-:W-:Y:S01]  /*14e0*/  FMUL.FTZ R7, R3.reuse, R2 ;  /* 0x0000000203077220 */ /* 0x042fe20000410000 */
[----:B------:R-:W-:-:S03]  /*14f0*/  FMUL.FTZ R0, R3, 0.5 ;  /* 0x3f00000003007820 */ /* 0x000fc60000410000 */
[----:B------:R-:W-:-:S04]  /*1500*/  FFMA R2, -R7, R7, R2 ;  /* 0x0000000707027223 */ /* 0x000fc80000000102 */
[----:B------:R-:W-:-:S07]  /*1510*/  FFMA R7, R2, R0, R7 ;  /* 0x0000000002077223 */ /* 0x000fce0000000007 */
.L_x_94:
[----:B------:R-:W-:Y:S05]  /*1520*/  BSYNC.RECONVERGENT B0 ;  /* 0x0000000000007941 */ /* 0x000fea0003800200 */
.L_x_92:
[----:B------:R-:W-:Y:S01]  /*1530*/  IADD3 R0, PT, PT, R6, -0xd000000, RZ ;  /* 0xf300000006007810 */ /* 0x000fe20007ffe0ff */
[----:B------:R0:W1:Y:S01]  /*1540*/  MUFU.RSQ R9, R6 ;  /* 0x0000000600097308 */ /* 0x0000620000001400 */
[----:B------:R-:W-:Y:S02]  /*1550*/  BSSY.RECONVERGENT B0, `(.L_x_95) ;  /* 0x000000b000007945 */ /* 0x000fe40003800200 */
[----:B------:R-:W-:-:S13]  /*1560*/  ISETP.GT.U32.AND P0, PT, R0, 0x727fffff, PT ;  /* 0x727fffff0000780c */ /* 0x000fda0003f04070 */
[----:B0-----:R-:W-:Y:S05]  /*1570*/  @!P0 BRA `(.L_x_96) ;  /* 0x0000000000108947 */ /* 0x001fea0003800000 */
[----:B------:R-:W-:Y:S02]  /*1580*/  MOV R2, R6 ;  /* 0x0000000600027202 */ /* 0x000fe40000000f00 */
[----:B------:R-:W-:-:S07]  /*1590*/  MOV R0, 0x15b0 ;  /* 0x000015b000007802 */ /* 0x000fce0000000f00 */
[----:B-1----:R-:W-:Y:S05]  /*15a0*/  CALL.REL.NOINC `($__internal_3_$__cuda_sm20_sqrt_rn_f32_slowpath) ;  /* 0x0000001c00307944 */ /* 0x002fea0003c00000 */
[----:B------:R-:W-:Y:S05]  /*15b0*/  BRA `(.L_x_97) ;  /* 0x0000000000107947 */ /* 0x000fea0003800000 */
.L_x_96:
[C---:B-1----:R-:W-:Y:S01]  /*15c0*/  FMUL.FTZ R3, R9.reuse, R6 ;  /* 0x0000000609037220 */ /* 0x042fe20000410000 */
[----:B------:R-:W-:-:S03]  /*15d0*/  FMUL.FTZ R28, R9, 0.5 ;  /* 0x3f000000091c7820 */ /* 0x000fc60000410000 */
[----:B------:R-:W-:-:S04]  /*15e0*/  FFMA R6, -R3, R3, R6 ;  /* 0x0000000303067223 */ /* 0x000fc80000000106 */
[----:B------:R-:W-:-:S07]  /*15f0*/  FFMA R28, R6, R28, R3 ;  /* 0x0000001c061c7223 */ /* 0x000fce0000000003 */
.L_x_97:
[----:B------:R-:W-:Y:S05]  /*1600*/  BSYNC.RECONVERGENT B0 ;  /* 0x0000000000007941 */ /* 0x000fea0003800200 */
.L_x_95:
[----:B------:R-:W0:Y:S01]  /*1610*/  MUFU.RCP R3, R28 ;  /* 0x0000001c00037308 */ /* 0x000e220000001000 */
[----:B------:R-:W-:Y:S01]  /*1620*/  BSSY.RECONVERGENT B3, `(.L_x_98) ;  /* 0x000000e000037945 */ /* 0x000fe20003800200 */
[----:B------:R-:W-:Y:S02]  /*1630*/  FSETP.GT.AND P2, PT, R7, RZ, PT ;  /* 0x000000ff0700720b */ /* 0x000fe40003f44000 */
[----:B------:R-:W-:-:S04]  /*1640*/  FSETP.GT.AND P3, PT, R28, RZ, PT ;  /* 0x000000ff1c00720b */ /* 0x000fc80003f64000 */
[----:B------:R-:W1:Y:S01]  /*1650*/  FCHK P0, R7, R28 ;  /* 0x0000001c07007302 */ /* 0x000e620000000000 */
[----:B0-----:R-:W-:-:S04]  /*1660*/  FFMA R0, R3, -R28, 1 ;  /* 0x3f80000003007423 */ /* 0x001fc8000000081c */
[----:B------:R-:W-:-:S04]  /*1670*/  FFMA R0, R3, R0, R3 ;  /* 0x0000000003007223 */ /* 0x000fc80000000003 */
[----:B------:R-:W-:-:S04]  /*1680*/  FFMA R3, R0, R7, RZ ;  /* 0x0000000700037223 */ /* 0x000fc800000000ff */
[----:B------:R-:W-:-:S04]  /*1690*/  FFMA R2, R3, -R28, R7 ;  /* 0x8000001c03027223 */ /* 0x000fc80000000007 */
[----:B------:R-:W-:Y:S01]  /*16a0*/  FFMA R0, R0, R2, R3 ;  /* 0x0000000200007223 */ /* 0x000fe20000000003 */
[----:B-1----:R-:W-:Y:S06]  /*16b0*/  @!P0 BRA `(.L_x_99) ;  /* 0x0000000000108947 */ /* 0x002fec0003800000 */
[----:B------:R-:W-:Y:S02]  /*16c0*/  MOV R3, R7 ;  /* 0x0000000700037202 */ /* 0x000fe40000000f00 */
[----:B------:R-:W-:Y:S02]  /*16d0*/  MOV R0, R28 ;  /* 0x0000001c00007202 */ /* 0x000fe40000000f00 */
[----:B------:R-:W-:-:S07]  /*16e0*/  MOV R2, 0x1700 ;  /* 0x0000170000027802 */ /* 0x000fce0000000f00 */
[----:B------:R-:W-:Y:S05]  /*16f0*/  CALL.REL.NOINC `($__internal_4_$__cuda_sm3x_div_rn_noftz_f32_slowpath) ;  /* 0x0000001c00347944 */ /* 0x000fea0003c00000 */
.L_x_99:
[----:B------:R-:W-:Y:S05]  /*1700*/  BSYNC.RECONVERGENT B3 ;  /* 0x0000000000037941 */ /* 0x000fea0003800200 */
.L_x_98:
[----:B------:R-:W0:Y:S01]  /*1710*/  S2UR UR5, SR_CgaCtaId ;  /* 0x00000000000579c3 */ /* 0x000e220000008800 */
[----:B------:R-:W-:Y:S01]  /*1720*/  UMOV UR4, 0x400 ;  /* 0x0000040000047882 */ /* 0x000fe20000000000 */
[----:B------:R-:W-:-:S04]  /*1730*/  FSEL R0, R0, 1, P3 ;  /* 0x3f80000000007808 */ /* 0x000fc80001800000 */
[----:B------:R-:W-:Y:S01]  /*1740*/  FSEL R0, R0, 1, P2 ;  /* 0x3f80000000007808 */ /* 0x000fe20001000000 */
[----:B0-----:R-:W-:-:S06]  /*1750*/  ULEA UR4, UR5, UR4, 0x18 ;  /* 0x0000000405047291 */ /* 0x001fcc000f8ec0ff */
[----:B------:R-:W-:-:S05]  /*1760*/  MOV R3, UR4 ;  /* 0x0000000400037c02 */ /* 0x000fca0008000f00 */
[----:B------:R0:W-:Y:S02]  /*1770*/  STS [R3], R0 ;  /* 0x0000000003007388 */ /* 0x0001e40000000800 */
.L_x_82:
[----:B------:R-:W-:Y:S05]  /*1780*/  BSYNC.RECONVERGENT B2 ;  /* 0x0000000000027941 */ /* 0x000fea0003800200 */
.L_x_81:
[----:B------:R-:W1:Y:S01]  /*1790*/  LDCU UR4, c[0x0][0x3c8] ;  /* 0x00007900ff0477ac */ /* 0x000e620008000800 */
[----:B------:R-:W-:Y:S01]  /*17a0*/  BAR.SYNC.DEFER_BLOCKING 0x0 ;  /* 0x0000000000007b1d */ /* 0x000fe20000010000 */
[----:B-1----:R-:W-:-:S13]  /*17b0*/  ISETP.GE.AND P0, PT, R4, UR4, PT ;  /* 0x0000000404007c0c */ /* 0x002fda000bf06270 */
[----:B------:R-:W-:Y:S05]  /*17c0*/  @P0 EXIT ;  /* 0x000000000000094d */ /* 0x000fea0003800000 */
[----:B------:R-:W1:Y:S01]  /*17d0*/  I2F.U32.RP R2, R5 ;  /* 0x0000000500027306 */ /* 0x000e620000209000 */
[C---:B0-----:R-:W-:Y:S01]  /*17e0*/  IADD3 R0, PT, PT, R5.reuse, R4, RZ ;  /* 0x0000000405007210 */ /* 0x041fe20007ffe0ff */
[----:B------:R-:W0:Y:S01]  /*17f0*/  LDCU UR5, c[0x0][0x3b4] ;  /* 0x00007680ff0577ac */ /* 0x000e220008000800 */
[----:B------:R-:W-:Y:S01]  /*1800*/  IADD3 R11, PT, PT, RZ, -R5, RZ ;  /* 0x80000005ff0b7210 */ /* 0x000fe20007ffe0ff */
[----:B------:R-:W-:Y:S01]  /*1810*/  BSSY.RECONVERGENT B2, `(.L_x_100) ;  /* 0x0000071000027945 */ /* 0x000fe20003800200 */
[C---:B------:R-:W-:Y:S02]  /*1820*/  ISETP.GE.AND P0, PT, R0.reuse, UR4, PT ;  /* 0x0000000400007c0c */ /* 0x040fe4000bf06270 */
[----:B------:R-:W-:Y:S01]  /*1830*/  VIMNMX R9, PT, PT, R0, UR4, !PT ;  /* 0x0000000400097c48 */ /* 0x000fe2000ffe0100 */
[----:B------:R-:W2:Y:S01]  /*1840*/  LDCU UR4, c[0x0][0x3a8] ;  /* 0x00007500ff0477ac */ /* 0x000ea20008000800 */
[----:B------:R-:W-:Y:S02]  /*1850*/  SEL R18, RZ, 0x1, P0 ;  /* 0x00000001ff127807 */ /* 0x000fe40000000000 */
[----:B------:R-:W-:-:S02]  /*1860*/  ISETP.NE.U32.AND P2, PT, R5, RZ, PT ;  /* 0x000000ff0500720c */ /* 0x000fc40003f45070 */
[----:B------:R-:W-:Y:S01]  /*1870*/  IADD3 R0, PT, PT, R9, -R0, -R18 ;  /* 0x8000000009007210 */ /* 0x000fe20007ffe812 */
[----:B-1----:R-:W1:Y:S02]  /*1880*/  MUFU.RCP R2, R2 ;  /* 0x0000000200027308 */ /* 0x002e640000001000 */
[----:B-1----:R-:W-:-:S06]  /*1890*/  IADD3 R6, PT, PT, R2, 0xffffffe, RZ ;  /* 0x0ffffffe02067810 */ /* 0x002fcc0007ffe0ff */
[----:B------:R1:W3:Y:S02]  /*18a0*/  F2I.FTZ.U32.TRUNC.NTZ R7, R6 ;  /* 0x0000000600077305 */ /* 0x0002e4000021f000 */
[----:B-1----:R-:W-:Y:S02]  /*18b0*/  HFMA2 R6, -RZ, RZ, 0, 0 ;  /* 0x00000000ff067431 */ /* 0x002fe400000001ff */
[----:B---3--:R-:W-:-:S04]  /*18c0*/  IMAD R11, R11, R7, RZ ;  /* 0x000000070b0b7224 */ /* 0x008fc800078e02ff */
[----:B------:R-:W-:Y:S02]  /*18d0*/  IMAD.HI.U32 R7, R7, R11, R6 ;  /* 0x0000000b07077227 */ /* 0x000fe400078e0006 */
[----:B------:R-:W2:Y:S04]  /*18e0*/  LDS R6, [R3] ;  /* 0x0000000003067984 */ /* 0x000ea80000000800 */
[----:B------:R-:W-:-:S05]  /*18f0*/  IMAD.HI.U32 R7, R7, R0, RZ ;  /* 0x0000000007077227 */ /* 0x000fca00078e00ff */
[----:B------:R-:W-:-:S05]  /*1900*/  IADD3 R2, PT, PT, -R7, RZ, RZ ;  /* 0x000000ff07027210 */ /* 0x000fca0007ffe1ff */
[----:B------:R-:W-:-:S05]  /*1910*/  IMAD R0, R5, R2, R0 ;  /* 0x0000000205007224 */ /* 0x000fca00078e0200 */
[----:B------:R-:W-:-:S13]  /*1920*/  ISETP.GE.U32.AND P0, PT, R0, R5, PT ;  /* 0x000000050000720c */ /* 0x000fda0003f06070 */
[----:B------:R-:W-:Y:S02]  /*1930*/  @P0 IADD3 R0, PT, PT, -R5, R0, RZ ;  /* 0x0000000005000210 */ /* 0x000fe40007ffe1ff */
[----:B------:R-:W-:Y:S02]  /*1940*/  @P0 IADD3 R7, PT, PT, R7, 0x1, RZ ;  /* 0x0000000107070810 */ /* 0x000fe40007ffe0ff */
[----:B------:R-:W-:Y:S01]  /*1950*/  ISETP.GE.U32.AND P1, PT, R0, R5, PT ;  /* 0x000000050000720c */ /* 0x000fe20003f26070 */
[----:B--2---:R-:W-:-:S12]  /*1960*/  FMUL R6, R6, UR4 ;  /* 0x0000000406067c20 */ /* 0x004fd80008400000 */
[----:B------:R-:W-:Y:S02]  /*1970*/  @P1 IADD3 R7, PT, PT, R7, 0x1, RZ ;  /* 0x0000000107071810 */ /* 0x000fe40007ffe0ff */
[----:B------:R-:W-:-:S04]  /*1980*/  @!P2 LOP3.LUT R7, RZ, R5, RZ, 0x33, !PT ;  /* 0x00000005ff07a212 */ /* 0x000fc800078e33ff */
[----:B------:R-:W-:-:S04]  /*1990*/  IADD3 R18, PT, PT, R18, R7, RZ ;  /* 0x0000000712127210 */ /* 0x000fc80007ffe0ff */
[----:B------:R-:W-:-:S04]  /*19a0*/  LOP3.LUT R0, R18, 0x3, RZ, 0xc0, !PT ;  /* 0x0000000312007812 */ /* 0x000fc800078ec0ff */
[----:B------:R-:W-:-:S13]  /*19b0*/  ISETP.NE.AND P0, PT, R0, 0x3, PT ;  /* 0x000000030000780c */ /* 0x000fda0003f05270 */
[----:B0-----:R-:W-:Y:S05]  /*19c0*/  @!P0 BRA `(.L_x_101) ;  /* 0x0000000400548947 */ /* 0x001fea0003800000 */
[----:B------:R-:W0:Y:S01]  /*19d0*/  LDC R7, c[0x0][0x3c0] ;  /* 0x0000f000ff077b82 */ /* 0x000e220000000800 */
[----:B------:R-:W-:-:S04]  /*19e0*/  IADD3 R0, PT, PT, R18, 0x1, RZ ;  /* 0x0000000112007810 */ /* 0x000fc80007ffe0ff */
[----:B------:R-:W-:-:S03]  /*19f0*/  LOP3.LUT R0, R0, 0x3, RZ, 0xc0, !PT ;  /* 0x0000000300007812 */ /* 0x000fc600078ec0ff */
[----:B------:R-:W1:Y:S01]  /*1a00*/  LDC R8, c[0x0][0x3bc] ;  /* 0x0000ef00ff087b82 */ /* 0x000e620000000800 */
[----:B------:R-:W-:-:S07]  /*1a10*/  IADD3 R11, PT, PT, -R0, RZ, RZ ;  /* 0x000000ff000b7210 */ /* 0x000fce0007ffe1ff */
[----:B------:R-:W2:Y:S08]  /*1a20*/  LDC.64 R12, c[0x0][0x398] ;  /* 0x0000e600ff0c7b82 */ /* 0x000eb00000000a00 */
[----:B------:R-:W3:Y:S08]  /*1a30*/  LDC.64 R14, c[0x0][0x3a0] ;  /* 0x0000e800ff0e7b82 */ /* 0x000ef00000000a00 */
[----:B------:R-:W4:Y:S08]  /*1a40*/  LDC.64 R24, c[0x0][0x380] ;  /* 0x0000e000ff187b82 */ /* 0x000f300000000a00 */
[----:B------:R-:W0:Y:S02]  /*1a50*/  LDC.64 R16, c[0x0][0x388] ;  /* 0x0000e200ff107b82 */ /* 0x000e240000000a00 */
.L_x_111:
[----:B0-2---:R-:W-:-:S06]  /*1a60*/  IMAD.WIDE R2, R4, 0x4, R12 ;  /* 0x0000000404027825 */ /* 0x005fcc00078e020c */
[----:B------:R-:W2:Y:S01]  /*1a70*/  LDG.E R3, desc[UR8][R2.64] ;  /* 0x0000000802037981 */ /* 0x000ea2000c1e1900 */
[----:B---3--:R-:W-:-:S06]  /*1a80*/  IMAD.WIDE R30, R4, 0x4, R14 ;  /* 0x00000004041e7825 */ /* 0x008fcc00078e020e */
[----:B------:R3:W5:Y:S01]  /*1a90*/  LDG.E R30, desc[UR8][R30.64] ;  /* 0x000000081e1e7981 */ /* 0x000762000c1e1900 */
[----:B-1----:R-:W1:Y:S01]  /*1aa0*/  MUFU.RCP R9, R8 ;  /* 0x0000000800097308 */ /* 0x002e620000001000 */
[----:B------:R-:W-:Y:S01]  /*1ab0*/  BSSY.RECONVERGENT B3, `(.L_x_102) ;  /* 0x000000f000037945 */ /* 0x000fe20003800200 */
[----:B----4-:R-:W-:-:S04]  /*1ac0*/  IMAD.WIDE R22, R4, 0x2, R24 ;  /* 0x0000000204167825 */ /* 0x010fc800078e0218 */
[----:B0-----:R-:W-:-:S04]  /*1ad0*/  IMAD.WIDE R20, R4, 0x4, R16 ;  /* 0x0000000404147825 */ /* 0x001fc800078e0210 */
[----:B-1----:R-:W-:-:S04]  /*1ae0*/  FFMA R10, R9, -R8, 1 ;  /* 0x3f800000090a7423 */ /* 0x002fc80000000808 */
[----:B------:R-:W-:Y:S01]  /*1af0*/  FFMA R10, R9, R10, R9 ;  /* 0x0000000a090a7223 */ /* 0x000fe20000000009 */
[----:B--2---:R-:W0:Y:S03]  /*1b00*/  FCHK P0, R3, R8 ;  /* 0x0000000803007302 */ /* 0x004e260000000000 */
[----:B------:R-:W-:-:S04]  /*1b10*/  FFMA R9, R10, R3, RZ ;  /* 0x000000030a097223 */ /* 0x000fc800000000ff */
[----:B------:R-:W-:-:S04]  /*1b20*/  FFMA R0, R9, -R8, R3 ;  /* 0x8000000809007223 */ /* 0x000fc80000000003 */
[----:B------:R-:W-:Y:S01]  /*1b30*/  FFMA R10, R10, R0, R9 ;  /* 0x000000000a0a7223 */ /* 0x000fe20000000009 */
[----:B0--3--:R-:W-:Y:S06]  /*1b40*/  @!P0 BRA `(.L_x_103) ;  /* 0x0000000000148947 */ /* 0x009fec0003800000 */
[----:B------:R-:W0:Y:S01]  /*1b50*/  LDCU UR4, c[0x0][0x3bc] ;  /* 0x00007780ff0477ac */ /* 0x000e220008000800 */
[----:B------:R-:W-:Y:S02]  /*1b60*/  MOV R2, 0x1b90 ;  /* 0x00001b9000027802 */ /* 0x000fe40000000f00 */
[----:B0-----:R-:W-:-:S07]  /*1b70*/  MOV R0, UR4 ;  /* 0x0000000400007c02 */ /* 0x001fce0008000f00 */
[----:B-----5:R-:W-:Y:S05]  /*1b80*/  CALL.REL.NOINC `($__internal_4_$__cuda_sm3x_div_rn_noftz_f32_slowpath) ;  /* 0x0000001800107944 */ /* 0x020fea0003c00000 */
[----:B------:R-:W-:-:S07]  /*1b90*/  MOV R10, R0 ;  /* 0x00000000000a7202 */ /* 0x000fce0000000f00 */
.L_x_103:
[----:B------:R-:W-:Y:S05]  /*1ba0*/  BSYNC.RECONVERGENT B3 ;  /* 0x0000000000037941 */ /* 0x000fea0003800200 */
.L_x_102:
[----:B------:R-:W0:Y:S01]  /*1bb0*/  MUFU.RCP R0, R7 ;  /* 0x0000000700007308 */ /* 0x000e220000001000 */
[----:B------:R-:W-:Y:S07]  /*1bc0*/  BSSY.RECONVERGENT B3, `(.L_x_104) ;  /* 0x000000d000037945 */ /* 0x000fee0003800200 */
[----:B-----5:R-:W1:Y:S01]  /*1bd0*/  FCHK P0, R30, R7 ;  /* 0x000000071e007302 */ /* 0x020e620000000000 */
        /* <DEDUP_REMOVED lines=11> */
.L_x_105:
[----:B------:R-:W-:Y:S05]  /*1c90*/  BSYNC.RECONVERGENT B3 ;  /* 0x0000000000037941 */ /* 0x000fea0003800200 */
.L_x_104:
        /* <DEDUP_REMOVED lines=9> */
.L_x_107:
[C---:B-1----:R-:W-:Y:S01]  /*1d30*/  FMUL.FTZ R3, R9.reuse, R0 ;  /* 0x0000000009037220 */ /* 0x042fe20000410000 */
[----:B------:R-:W-:-:S03]  /*1d40*/  FMUL.FTZ R28, R9, 0.5 ;  /* 0x3f000000091c7820 */ /* 0x000fc60000410000 */
[----:B------:R-:W-:-:S04]  /*1d50*/  FFMA R0, -R3, R3, R0 ;  /* 0x0000000303007223 */ /* 0x000fc80000000100 */
[----:B------:R-:W-:-:S07]  /*1d60*/  FFMA R28, R0, R28, R3 ;  /* 0x0000001c001c7223 */ /* 0x000fce0000000003 */
.L_x_108:
[----:B------:R-:W-:Y:S05]  /*1d70*/  BSYNC.RECONVERGENT B0 ;  /* 0x0000000000007941 */ /* 0x000fea0003800200 */
.L_x_106:
        /* <DEDUP_REMOVED lines=14> */
.L_x_110:
[----:B------:R-:W-:Y:S05]  /*1e60*/  BSYNC.RECONVERGENT B3 ;  /* 0x0000000000037941 */ /* 0x000fea0003800200 */
.L_x_109:
[----:B------:R-:W2:Y:S01]  /*1e70*/  LDG.E R3, desc[UR8][R20.64] ;  /* 0x0000000814037981 */ /* 0x000ea2000c1e1900 */
[----:B------:R-:W-:Y:S02]  /*1e80*/  IADD3 R11, PT, PT, R11, 0x1, RZ ;  /* 0x000000010b0b7810 */ /* 0x000fe40007ffe0ff */
[----:B------:R-:W-:Y:S02]  /*1e90*/  IADD3 R4, PT, PT, R5, R4, RZ ;  /* 0x0000000405047210 */ /* 0x000fe40007ffe0ff */
[----:B------:R-:W-:Y:S01]  /*1ea0*/  ISETP.NE.AND P0, PT, R11, RZ, PT ;  /* 0x000000ff0b00720c */ /* 0x000fe20003f05270 */
[----:B--2---:R-:W-:-:S05]  /*1eb0*/  FFMA R3, -R6, R0, R3 ;  /* 0x0000000006037223 */ /* 0x004fca0000000103 */
[----:B------:R-:W-:Y:S01]  /*1ec0*/  FMNMX R0, R3, -65504, !PT ;  /* 0xc77fe00003007809 */ /* 0x000fe20007800000 */
[----:B------:R0:W-:Y:S03]  /*1ed0*/  STG.E desc[UR8][R20.64], R3 ;  /* 0x0000000314007986 */ /* 0x0001e6000c101908 */
[----:B------:R-:W-:-:S04]  /*1ee0*/  FMNMX R0, R0, 65504, PT ;  /* 0x477fe00000007809 */ /* 0x000fc80003800000 */
[----:B------:R-:W-:-:S05]  /*1ef0*/  F2FP.F16.F32.PACK_AB R0, RZ, R0 ;  /* 0x00000000ff00723e */ /* 0x000fca00000000ff */
[----:B------:R0:W-:Y:S01]  /*1f00*/  STG.E.U16 desc[UR8][R22.64], R0 ;  /* 0x0000000016007986 */ /* 0x0001e2000c101508 */
[----:B------:R-:W-:Y:S05]  /*1f10*/  @P0 BRA `(.L_x_111) ;  /* 0xfffffff800d00947 */ /* 0x000fea000383ffff */
.L_x_101:
[----:B------:R-:W-:Y:S05]  /*1f20*/  BSYNC.RECONVERGENT B2 ;  /* 0x0000000000027941 */ /* 0x000fea0003800200 */
.L_x_100:
[----:B------:R-:W1:Y:S01]  /*1f30*/  LDC R7, c[0x0][0x3c0] ;  /* 0x0000f000ff077b82 */ /* 0x000e620000000800 */
[----:B------:R-:W-:Y:S01]  /*1f40*/  ISETP.GE.U32.AND P0, PT, R18, 0x3, PT ;  /* 0x000000031200780c */ /* 0x000fe20003f06070 */
[----:B------:R-:W2:Y:S01]  /*1f50*/  LDCU UR6, c[0x0][0x3b4] ;  /* 0x00007680ff0677ac */ /* 0x000ea20008000800 */
[----:B------:R-:W3:Y:S05]  /*1f60*/  LDCU UR7, c[0x0][0x3c8] ;  /* 0x00007900ff0777ac */ /* 0x000eea0008000800 */
[----:B------:R-:W4:Y:S08]  /*1f70*/  LDC R8, c[0x0][0x3bc] ;  /* 0x0000ef00ff087b82 */ /* 0x000f300000000800 */
[----:B------:R-:W0:Y:S08]  /*1f80*/  LDC.64 R16, c[0x0][0x398] ;  /* 0x0000e600ff107b82 */ /* 0x000e300000000a00 */
[----:B------:R-:W0:Y:S08]  /*1f90*/  LDC.64 R14, c[0x0][0x3a0] ;  /* 0x0000e800ff0e7b82 */ /* 0x000e300000000a00 */
[----:B------:R-:W0:Y:S08]  /*1fa0*/  LDC.64 R12, c[0x0][0x380] ;  /* 0x0000e000ff0c7b82 */ /* 0x000e300000000a00 */
[----:B------:R-:W0:Y:S01]  /*1fb0*/  LDC.64 R10, c[0x0][0x388] ;  /* 0x0000e200ff0a7b82 */ /* 0x000e220000000a00 */
[----:B--23--:R-:W-:Y:S05]  /*1fc0*/  @!P0 EXIT ;  /* 0x000000000000894d */ /* 0x00cfea0003800000 */
.L_x_148:
[----:B0-----:R-:W-:-:S05]  /*1fd0*/  IMAD.WIDE R20, R4, 0x4, R16 ;  /* 0x0000000404147825 */ /* 0x001fca00078e0210 */
[----:B--2---:R-:W2:Y:S01]  /*1fe0*/  LDG.E R2, desc[UR8][R20.64] ;  /* 0x0000000814027981 */ /* 0x004ea2000c1e1900 */
[----:B------:R-:W-:-:S05]  /*1ff0*/  IMAD.WIDE R22, R4, 0x4, R14 ;  /* 0x0000000404167825 */ /* 0x000fca00078e020e */
[----:B------:R0:W5:Y:S01]  /*2000*/  LDG.E R24, desc[UR8][R22.64] ;  /* 0x0000000816187981 */ /* 0x000162000c1e1900 */
[----:B----4-:R-:W3:Y:S01]  /*2010*/  MUFU.RCP R3, R8 ;  /* 0x0000000800037308 */ /* 0x010ee20000001000 */
[----:B------:R-:W-:Y:S01]  /*2020*/  BSSY.RECONVERGENT B2, `(.L_x_112) ;  /* 0x000000e000027945 */ /* 0x000fe20003800200 */
[----:B---3--:R-:W-:-:S04]  /*2030*/  FFMA R18, R3, -R8, 1 ;  /* 0x3f80000003127423 */ /* 0x008fc80000000808 */
[----:B------:R-:W-:Y:S02]  /*2040*/  FFMA R18, R3, R18, R3 ;  /* 0x0000001203127223 */ /* 0x000fe40000000003 */
[----:B--2---:R-:W2:Y:S02]  /*2050*/  FCHK P0, R2, R8 ;  /* 0x0000000802007302 */ /* 0x004ea40000000000 */
[----:B------:R-:W-:-:S04]  /*2060*/  FFMA R3, R18, R2, RZ ;  /* 0x0000000212037223 */ /* 0x000fc800000000ff */
[----:B------:R-:W-:-:S04]  /*2070*/  FFMA R0, R3, -R8, R2 ;  /* 0x8000000803007223 */ /* 0x000fc80000000002 */
[----:B------:R-:W-:Y:S01]  /*2080*/  FFMA R18, R18, R0, R3 ;  /* 0x0000000012127223 */ /* 0x000fe20000000003 */
[----:B0-2---:R-:W-:Y:S06]  /*2090*/  @!P0 BRA `(.L_x_113) ;  /* 0x0000000000188947 */ /* 0x005fec0003800000 */
[----:B------:R-:W0:Y:S01]  /*20a0*/  LDCU UR4, c[0x0][0x3bc] ;  /* 0x00007780ff0477ac */ /* 0x000e220008000800 */
[----:B------:R-:W-:Y:S02]  /*20b0*/  MOV R3, R2 ;  /* 0x0000000200037202 */ /* 0x000fe40000000f00 */
[----:B------:R-:W-:Y:S02]  /*20c0*/  MOV R2, 0x20f0 ;  /* 0x000020f000027802 */ /* 0x000fe40000000f00 */
[----:B0-----:R-:W-:-:S07]  /*20d0*/  MOV R0, UR4 ;  /* 0x0000000400007c02 */ /* 0x001fce0008000f00 */
[----:B-1---5:R-:W-:Y:S05]  /*20e0*/  CALL.REL.NOINC `($__internal_4_$__cuda_sm3x_div_rn_noftz_f32_slowpath) ;  /* 0x0000001000b87944 */ /* 0x022fea0003c00000 */
[----:B------:R-:W-:-:S07]  /*20f0*/  MOV R18, R0 ;  /* 0x0000000000127202 */ /* 0x000fce0000000f00 */
.L_x_113:
[----:B------:R-:W-:Y:S05]  /*2100*/  BSYNC.RECONVERGENT B2 ;  /* 0x0000000000027941 */ /* 0x000fea0003800200 */
.L_x_112:
[----:B-1----:R-:W0:Y:S01]  /*2110*/  MUFU.RCP R0, R7 ;  /* 0x0000000700007308 */ /* 0x002e220000001000 */
        /* <DEDUP_REMOVED lines=13> */
.L_x_115:
[----:B------:R-:W-:Y:S05]  /*21f0*/  BSYNC.RECONVERGENT B2 ;  /* 0x0000000000027941 */ /* 0x000fea0003800200 */
.L_x_114:
        /* <DEDUP_REMOVED lines=9> */
.L_x_117:
[C---:B-1----:R-:W-:Y:S01]  /*2290*/  FMUL.FTZ R3, R9.reuse, R0 ;  /* 0x0000000009037220 */ /* 0x042fe20000410000 */
[----:B------:R-:W-:-:S03]  /*22a0*/  FMUL.FTZ R28, R9, 0.5 ;  /* 0x3f000000091c7820 */ /* 0x000fc60000410000 */
[----:B------:R-:W-:-:S04]  /*22b0*/  FFMA R0, -R3, R3, R0 ;  /* 0x0000000303007223 */ /* 0x000fc80000000100 */
[----:B------:R-:W-:-:S07]  /*22c0*/  FFMA R28, R0, R28, R3 ;  /* 0x0000001c001c7223 */ /* 0x000fce0000000003 */
.L_x_118:
[----:B------:R-:W-:Y:S05]  /*22d0*/  BSYNC.RECONVERGENT B0 ;  /* 0x0000000000007941 */ /* 0x000fea0003800200 */
.L_x_116:
        /* <DEDUP_REMOVED lines=14> */
.L_x_120:
[----:B------:R-:W-:Y:S05]  /*23c0*/  BSYNC.RECONVERGENT B2 ;  /* 0x0000000000027941 */ /* 0x000fea0003800200 */
.L_x_119:
[----:B------:R-:W-:-:S05]  /*23d0*/  IMAD.WIDE R24, R4, 0x4, R10 ;  /* 0x0000000404187825 */ /* 0x000fca00078e020a */
[----:B------:R-:W2:Y:S01]  /*23e0*/  LDG.E R3, desc[UR8][R24.64] ;  /* 0x0000000818037981 */ /* 0x000ea2000c1e1900 */
[----:B------:R-:W-:-:S04]  /*23f0*/  IMAD.WIDE R30, R4, 0x2, R12 ;  /* 0x00000002041e7825 */ /* 0x000fc800078e020c */
[----:B------:R-:W-:-:S04]  /*2400*/  IMAD.WIDE R20, R5, 0x4, R20 ;  /* 0x0000000405147825 */ /* 0x000fc800078e0214 */
[----:B------:R-:W-:-:S04]  /*2410*/  IMAD.WIDE R22, R5, 0x4, R22 ;  /* 0x0000000405167825 */ /* 0x000fc800078e0216 */
[----:B--2---:R-:W-:-:S05]  /*2420*/  FFMA R3, -R6, R0, R3 ;  /* 0x0000000006037223 */ /* 0x004fca0000000103 */
[----:B------:R-:W-:Y:S01]  /*2430*/  FMNMX R0, R3, -65504, !PT ;  /* 0xc77fe00003007809 */ /* 0x000fe20007800000 */
[----:B------:R0:W-:Y:S03]  /*2440*/  STG.E desc[UR8][R24.64], R3 ;  /* 0x0000000318007986 */ /* 0x0001e6000c101908 */
[----:B------:R-:W-:-:S04]  /*2450*/  FMNMX R0, R0, 65504, PT ;  /* 0x477fe00000007809 */ /* 0x000fc80003800000 */
[----:B------:R-:W-:-:S04]  /*2460*/  F2FP.F16.F32.PACK_AB R0, RZ, R0 ;  /* 0x00000000ff00723e */ /* 0x000fc800000000ff */
[----:B------:R-:W-:-:S05]  /*2470*/  PRMT R19, R0, 0x7610, R19 ;  /* 0x0000761000137816 */ /* 0x000fca0000000013 */
[----:B------:R0:W-:Y:S04]  /*2480*/  STG.E.U16 desc[UR8][R30.64], R19 ;  /* 0x000000131e007986 */ /* 0x0001e8000c101508 */
[----:B------:R-:W2:Y:S04]  /*2490*/  LDG.E R2, desc[UR8][R20.64] ;  /* 0x0000000814027981 */ /* 0x000ea8000c1e1900 */
[----:B------:R0:W5:Y:S01]  /*24a0*/  LDG.E R34, desc[UR8][R22.64] ;  /* 0x0000000816227981 */ /* 0x000162000c1e1900 */
[----:B------:R-:W1:Y:S01]  /*24b0*/  MUFU.RCP R9, R8 ;  /* 0x0000000800097308 */ /* 0x000e620000001000 */
[----:B------:R-:W-:Y:S01]  /*24c0*/  BSSY.RECONVERGENT B2, `(.L_x_121) ;  /* 0x000000e000027945 */ /* 0x000fe20003800200 */
[----:B-1----:R-:W-:-:S04]  /*24d0*/  FFMA R18, R9, -R8, 1 ;  /* 0x3f80000009127423 */ /* 0x002fc80000000808 */
[----:B------:R-:W-:Y:S02]  /*24e0*/  FFMA R18, R9, R18, R9 ;  /* 0x0000001209127223 */ /* 0x000fe40000000009 */
[----:B--2---:R-:W1:Y:S02]  /*24f0*/  FCHK P0, R2, R8 ;  /* 0x0000000802007302 */ /* 0x004e640000000000 */
[----:B------:R-:W-:-:S04]  /*2500*/  FFMA R9, R18, R2, RZ ;  /* 0x0000000212097223 */ /* 0x000fc800000000ff */
[----:B------:R-:W-:-:S04]  /*2510*/  FFMA R0, R9, -R8, R2 ;  /* 0x8000000809007223 */ /* 0x000fc80000000002 */
[----:B------:R-:W-:Y:S01]  /*2520*/  FFMA R18, R18, R0, R9 ;  /* 0x0000000012127223 */ /* 0x000fe20000000009 */
[----:B01----:R-:W-:Y:S06]  /*2530*/  @!P0 BRA `(.L_x_122) ;  /* 0x0000000000188947 */ /* 0x003fec0003800000 */
[----:B------:R-:W0:Y:S01]  /*2540*/  LDCU UR4, c[0x0][0x3bc] ;  /* 0x00007780ff0477ac */ /* 0x000e220008000800 */
[----:B------:R-:W-:Y:S02]  /*2550*/  MOV R3, R2 ;  /* 0x0000000200037202 */ /* 0x000fe40000000f00 */
[----:B------:R-:W-:Y:S02]  /*2560*/  MOV R2, 0x2590 ;  /* 0x0000259000027802 */ /* 0x000fe40000000f00 */
[----:B0-----:R-:W-:-:S07]  /*2570*/  MOV R0, UR4 ;  /* 0x0000000400007c02 */ /* 0x001fce0008000f00 */
[----:B-----5:R-:W-:Y:S05]  /*2580*/  CALL.REL.NOINC `($__internal_4_$__cuda_sm3x_div_rn_noftz_f32_slowpath) ;  /* 0x0000000c00907944 */ /* 0x020fea0003c00000 */
[----:B------:R-:W-:-:S07]  /*2590*/  MOV R18, R0 ;  /* 0x0000000000127202 */ /* 0x000fce0000000f00 */
.L_x_122:
[----:B------:R-:W-:Y:S05]  /*25a0*/  BSYNC.RECONVERGENT B2 ;  /* 0x0000000000027941 */ /* 0x000fea0003800200 */
.L_x_121:
        /* <DEDUP_REMOVED lines=14> */
.L_x_124:
[----:B------:R-:W-:Y:S05]  /*2690*/  BSYNC.RECONVERGENT B2 ;  /* 0x0000000000027941 */ /* 0x000fea0003800200 */
.L_x_123:
        /* <DEDUP_REMOVED lines=9> */
.L_x_126:
[C---:B-1----:R-:W-:Y:S01]  /*2730*/  FMUL.FTZ R3, R9.reuse, R0 ;  /* 0x0000000009037220 */ /* 0x042fe20000410000 */
[----:B------:R-:W-:-:S03]  /*2740*/  FMUL.FTZ R28, R9, 0.5 ;  /* 0x3f000000091c7820 */ /* 0x000fc60000410000 */
[----:B------:R-:W-:-:S04]  /*2750*/  FFMA R0, -R3, R3, R0 ;  /* 0x0000000303007223 */ /* 0x000fc80000000100 */
[----:B------:R-:W-:-:S07]  /*2760*/  FFMA R28, R0, R28, R3 ;  /* 0x0000001c001c7223 */ /* 0x000fce0000000003 */
.L_x_127:
[----:B------:R-:W-:Y:S05]  /*2770*/  BSYNC.RECONVERGENT B0 ;  /* 0x0000000000007941 */ /* 0x000fea0003800200 */
.L_x_125:
        /* <DEDUP_REMOVED lines=14> */
.L_x_129:
[----:B------:R-:W-:Y:S05]  /*2860*/  BSYNC.RECONVERGENT B2 ;  /* 0x0000000000027941 */ /* 0x000fea0003800200 */
.L_x_128:
        /* <DEDUP_REMOVED lines=29> */
.L_x_131:
[----:B------:R-:W-:Y:S05]  /*2a40*/  BSYNC.RECONVERGENT B2 ;  /* 0x0000000000027941 */ /* 0x000fea0003800200 */
.L_x_130:
        /* <DEDUP_REMOVED lines=14> */
.L_x_133:
[----:B------:R-:W-:Y:S05]  /*2b30*/  BSYNC.RECONVERGENT B2 ;  /* 0x0000000000027941 */ /* 0x000fea0003800200 */
.L_x_132:
        /* <DEDUP_REMOVED lines=9> */
.L_x_135:
[C---:B-1----:R-:W-:Y:S01]  /*2bd0*/  FMUL.FTZ R3, R9.reuse, R0 ;  /* 0x0000000009037220 */ /* 0x042fe20000410000 */
[----:B------:R-:W-:-:S03]  /*2be0*/  FMUL.FTZ R28, R9, 0.5 ;  /* 0x3f000000091c7820 */ /* 0x000fc60000410000 */
[----:B------:R-:W-:-:S04]  /*2bf0*/  FFMA R0, -R3, R3, R0 ;  /* 0x0000000303007223 */ /* 0x000fc80000000100 */
[----:B------:R-:W-:-:S07]  /*2c00*/  FFMA R28, R0, R28, R3 ;  /* 0x0000001c001c7223 */ /* 0x000fce0000000003 */
.L_x_136:
[----:B------:R-:W-:Y:S05]  /*2c10*/  BSYNC.RECONVERGENT B0 ;  /* 0x0000000000007941 */ /* 0x000fea0003800200 */
.L_x_134:
        /* <DEDUP_REMOVED lines=14> */
.L_x_138:
[----:B------:R-:W-:Y:S05]  /*2d00*/  BSYNC.RECONVERGENT B2 ;  /* 0x0000000000027941 */ /* 0x000fea0003800200 */
.L_x_137:
[----:B------:R-:W-:-:S05]  /*2d10*/  IMAD.WIDE R24, R5, 0x4, R24 ;  /* 0x0000000405187825 */ /* 0x000fca00078e0218 */
[----:B------:R-:W2:Y:S01]  /*2d20*/  LDG.E R3, desc[UR8][R24.64] ;  /* 0x0000000818037981 */ /* 0x000ea2000c1e1900 */
[----:B------:R-:W-:-:S04]  /*2d30*/  IMAD.WIDE R18, R5, 0x2, R18 ;  /* 0x0000000205127825 */ /* 0x000fc800078e0212 */
[----:B------:R-:W-:-:S04]  /*2d40*/  IMAD.WIDE R22, R5, 0x4, R22 ;  /* 0x0000000405167825 */ /* 0x000fc800078e0216 */
[----:B--2---:R-:W-:Y:S01]  /*2d50*/  FFMA R9, -R6, R0, R3 ;  /* 0x0000000006097223 */ /* 0x004fe20000000103 */
[----:B------:R-:W-:-:S04]  /*2d60*/  IMAD.WIDE R2, R5, 0x4, R20 ;  /* 0x0000000405027825 */ /* 0x000fc800078e0214 */
        /* <DEDUP_REMOVED lines=18> */
[----:B------:R-:W-:Y:S02]  /*2e90*/  MOV R2, 0x2ec0 ;  /* 0x00002ec000027802 */ /* 0x000fe40000000f00 */
[----:B0-----:R-:W-:-:S07]  /*2ea0*/  MOV R0, UR4 ;  /* 0x0000000400007c02 */ /* 0x001fce0008000f00 */
[----:B-----5:R-:W-:Y:S05]  /*2eb0*/  CALL.REL.NOINC `($__internal_4_$__cuda_sm3x_div_rn_noftz_f32_slowpath) ;  /* 0x0000000400447944 */ /* 0x020fea0003c00000 */
[----:B------:R-:W-:-:S07]  /*2ec0*/  MOV R20, R0 ;  /* 0x0000000000147202 */ /* 0x000fce0000000f00 */
.L_x_140:
[----:B------:R-:W-:Y:S05]  /*2ed0*/  BSYNC.RECONVERGENT B2 ;  /* 0x0000000000027941 */ /* 0x000fea0003800200 */
.L_x_139:
        /* <DEDUP_REMOVED lines=14> */
.L_x_142:
[----:B------:R-:W-:Y:S05]  /*2fc0*/  BSYNC.RECONVERGENT B2 ;  /* 0x0000000000027941 */ /* 0x000fea0003800200 */
.L_x_141:
        /* <DEDUP_REMOVED lines=9> */
.L_x_144:
[C---:B-1----:R-:W-:Y:S01]  /*3060*/  FMUL.FTZ R3, R9.reuse, R0 ;  /* 0x0000000009037220 */ /* 0x042fe20000410000 */
[----:B------:R-:W-:-:S03]  /*3070*/  FMUL.FTZ R28, R9, 0.5 ;  /* 0x3f000000091c7820 */ /* 0x000fc60000410000 */
[----:B------:R-:W-:-:S04]  /*3080*/  FFMA R0, -R3, R3, R0 ;  /* 0x0000000303007223 */ /* 0x000fc80000000100 */
[----:B------:R-:W-:-:S07]  /*3090*/  FFMA R28, R0, R28, R3 ;  /* 0x0000001c001c7223 */ /* 0x000fce0000000003 */
.L_x_145:
[----:B------:R-:W-:Y:S05]  /*30a0*/  BSYNC.RECONVERGENT B0 ;  /* 0x0000000000007941 */ /* 0x000fea0003800200 */
.L_x_143:
        /* <DEDUP_REMOVED lines=14> */
.L_x_147:
[----:B------:R-:W-:Y:S05]  /*3190*/  BSYNC.RECONVERGENT B2 ;  /* 0x0000000000027941 */ /* 0x000fea0003800200 */
.L_x_146:
[----:B------:R-:W-:-:S05]  /*31a0*/  IMAD.WIDE R24, R5, 0x4, R24 ;  /* 0x0000000405187825 */ /* 0x000fca00078e0218 */
[----:B------:R-:W2:Y:S01]  /*31b0*/  LDG.E R3, desc[UR8][R24.64] ;  /* 0x0000000818037981 */ /* 0x000ea2000c1e1900 */
[C---:B------:R-:W-:Y:S01]  /*31c0*/  IMAD.WIDE R18, R5.reuse, 0x2, R18 ;  /* 0x0000000205127825 */ /* 0x040fe200078e0212 */
[----:B------:R-:W-:-:S04]  /*31d0*/  LEA R4, R5, R4, 0x2 ;  /* 0x0000000405047211 */ /* 0x000fc800078e10ff */
[----:B------:R-:W-:Y:S01]  /*31e0*/  ISETP.GE.AND P0, PT, R4, UR7, PT ;  /* 0x0000000704007c0c */ /* 0x000fe2000bf06270 */
[----:B--2---:R-:W-:-:S05]  /*31f0*/  FFMA R3, -R6, R0, R3 ;  /* 0x0000000006037223 */ /* 0x004fca0000000103 */
[----:B------:R-:W-:Y:S01]  /*3200*/  FMNMX R0, R3, -65504, !PT ;  /* 0xc77fe00003007809 */ /* 0x000fe20007800000 */
[----:B------:R2:W-:Y:S03]  /*3210*/  STG.E desc[UR8][R24.64], R3 ;  /* 0x0000000318007986 */ /* 0x0005e6000c101908 */
[----:B------:R-:W-:-:S04]  /*3220*/  FMNMX R0, R0, 65504, PT ;  /* 0x477fe00000007809 */ /* 0x000fc80003800000 */
[----:B------:R-:W-:-:S05]  /*3230*/  F2FP.F16.F32.PACK_AB R0, RZ, R0 ;  /* 0x00000000ff00723e */ /* 0x000fca00000000ff */
[----:B------:R2:W-:Y:S01]  /*3240*/  STG.E.U16 desc[UR8][R18.64], R0 ;  /* 0x0000000012007986 */ /* 0x0005e2000c101508 */
[----:B------:R-:W-:Y:S05]  /*3250*/  @!P0 BRA `(.L_x_148) ;  /* 0xffffffec005c8947 */ /* 0x000fea000383ffff */
[----:B------:R-:W-:Y:S05]  /*3260*/  EXIT ;  /* 0x000000000000794d */ /* 0x000fea0003800000 */
        .weak           $__internal_3_$__cuda_sm20_sqrt_rn_f32_slowpath
        .type           $__internal_3_$__cuda_sm20_sqrt_rn_f32_slowpath,@function
        .size           $__internal_3_$__cuda_sm20_sqrt_rn_f32_slowpath,($__internal_4_$__cuda_sm3x_div_rn_noftz_f32_slowpath - $__internal_3_$__cuda_sm20_sqrt_rn_f32_slowpath)
$__internal_3_$__cuda_sm20_sqrt_rn_f32_slowpath:
[----:B------:R-:W-:-:S13]  /*3270*/  LOP3.LUT P0, RZ, R2, 0x7fffffff, RZ, 0xc0, !PT ;  /* 0x7fffffff02ff7812 */ /* 0x000fda000780c0ff */
[----:B------:R-:W-:Y:S01]  /*3280*/  @!P0 MOV R28, R2 ;  /* 0x00000002001c8202 */ /* 0x000fe20000000f00 */
        /* <DEDUP_REMOVED lines=12> */
[----:B------:R-:W-:Y:S02]  /*3350*/  @!P0 MOV R28, R2 ;  /* 0x00000002001c8202 */ /* 0x000fe40000000f00 */
[----:B------:R-:W-:-:S04]  /*3360*/  @P0 FADD.FTZ R9, -R26, -RZ ;  /* 0x800000ff1a090221 */ /* 0x000fc80000010100 */
[----:B------:R-:W-:-:S04]  /*3370*/  @P0 FFMA R9, R26, R9, R27 ;  /* 0x000000091a090223 */ /* 0x000fc8000000001b */
[----:B------:R-:W-:-:S04]  /*3380*/  @P0 FFMA R3, R9, R3, R26 ;  /* 0x0000000309030223 */ /* 0x000fc8000000001a */
[----:B------:R-:W-:-:S07]  /*3390*/  @P0 FMUL.FTZ R28, R3, 2.3283064365386962891e-10 ;  /* 0x2f800000031c0820 */ /* 0x000fce0000410000 */
.L_x_149:
[----:B------:R-:W-:Y:S01]  /*33a0*/  HFMA2 R3, -RZ, RZ, 0, 0 ;  /* 0x00000000ff037431 */ /* 0x000fe200000001ff */
[----:B------:R-:W-:-:S04]  /*33b0*/  MOV R2, R0 ;  /* 0x0000000000027202 */ /* 0x000fc80000000f00 */
[----:B------:R-:W-:Y:S05]  /*33c0*/  RET.REL.NODEC R2 `(lamb_tensor_core_f16) ;  /* 0xffffffcc020c7950 */ /* 0x000fea0003c3ffff */
        .weak           $__internal_4_$__cuda_sm3x_div_rn_noftz_f32_slowpath
        .type           $__internal_4_$__cuda_sm3x_div_rn_noftz_f32_slowpath,@function
        .size           $__internal_4_$__cuda_sm3x_div_rn_noftz_f32_slowpath,(.L_x_239 - $__internal_4_$__cuda_sm3x_div_rn_noftz_f32_slowpath)
$__internal_4_$__cuda_sm3x_div_rn_noftz_f32_slowpath:
[----:B------:R-:W-:Y:S01]  /*33d0*/  SHF.R.U32.HI R9, RZ, 0x17, R0 ;  /* 0x00000017ff097819 */ /* 0x000fe20000011600 */
[----:B------:R-:W-:Y:S01]  /*33e0*/  BSSY.RECONVERGENT B0, `(.L_x_150) ;  /* 0x0000063000007945 */ /* 0x000fe20003800200 */
[----:B------:R-:W-:Y:S02]  /*33f0*/  SHF.R.U32.HI R27, RZ, 0x17, R3 ;  /* 0x00000017ff1b7819 */ /* 0x000fe40000011603 */
[----:B------:R-:W-:Y:S02]  /*3400*/  LOP3.LUT R9, R9, 0xff, RZ, 0xc0, !PT ;  /* 0x000000ff09097812 */ /* 0x000fe400078ec0ff */
[----:B------:R-:W-:Y:S02]  /*3410*/  LOP3.LUT R27, R27, 0xff, RZ, 0xc0, !PT ;  /* 0x000000ff1b1b7812 */ /* 0x000fe400078ec0ff */
[----:B------:R-:W-:Y:S02]  /*3420*/  IADD3 R28, PT, PT, R9, -0x1, RZ ;  /* 0xffffffff091c7810 */ /* 0x000fe40007ffe0ff */
[----:B------:R-:W-:-:S02]  /*3430*/  IADD3 R26, PT, PT, R27, -0x1, RZ ;  /* 0xffffffff1b1a7810 */ /* 0x000fc40007ffe0ff */
        /* <DEDUP_REMOVED lines=20> */
[----:B------:R-:W-:Y:S02]  /*3580*/  IADD3 R26, PT, PT, R27, -0x1, RZ ;  /* 0xffffffff1b1a7810 */ /* 0x000fe40007ffe0ff */
[----:B------:R-:W-:Y:S02]  /*3590*/  ISETP.GE.AND P1, PT, R28, RZ, PT ;  /* 0x000000ff1c00720c */ /* 0x000fe40003f26270 */
[----:B------:R-:W-:-:S11]  /*35a0*/  ISETP.GE.AND P0, PT, R26, RZ, PT ;  /* 0x000000ff1a00720c */ /* 0x000fd60003f06270 */
[----:B------:R-:W-:Y:S02]  /*35b0*/  @!P1 FFMA R0, R0, 1.84467440737095516160e+19, RZ ;  /* 0x5f80000000009823 */ /* 0x000fe400000000ff */
[----:B------:R-:W-:Y:S01]  /*35c0*/  @P0 MOV R26, RZ ;  /* 0x000000ff001a0202 */ /* 0x000fe20000000f00 */
[----:B------:R-:W-:Y:S01]  /*35d0*/  @!P0 FFMA R3, R3, 1.84467440737095516160e+19, RZ ;  /* 0x5f80000003038823 */ /* 0x000fe200000000ff */
[----:B------:R-:W-:-:S04]  /*35e0*/  @!P0 MOV R26, 0xffffffc0 ;  /* 0xffffffc0001a8802 */ /* 0x000fc80000000f00 */
[----:B------:R-:W-:-:S07]  /*35f0*/  @!P1 IADD3 R26, PT, PT, R26, 0x40, RZ ;  /* 0x000000401a1a9810 */ /* 0x000fce0007ffe0ff */
.L_x_151:
[----:B------:R-:W-:Y:S01]  /*3600*/  LEA R33, R9, 0xc0800000, 0x17 ;  /* 0xc080000009217811 */ /* 0x000fe200078eb8ff */
[----:B------:R-:W-:Y:S01]  /*3610*/  BSSY.RECONVERGENT B1, `(.L_x_156) ;  /* 0x0000036000017945 */ /* 0x000fe20003800200 */
[----:B------:R-:W-:Y:S02]  /*3620*/  IADD3 R32, PT, PT, R27, -0x7f, RZ ;  /* 0xffffff811b207810 */ /* 0x000fe40007ffe0ff */
[----:B------:R-:W-:Y:S02]  /*3630*/  IADD3 R33, PT, PT, -R33, R0, RZ ;  /* 0x0000000021217210 */ /* 0x000fe40007ffe1ff */
[C---:B------:R-:W-:Y:S01]  /*3640*/  IADD3 R9, PT, PT, R32.reuse, 0x7f, -R9 ;  /* 0x0000007f20097810 */ /* 0x040fe20007ffe809 */
[----:B------:R-:W-:Y:S01]  /*3650*/  IMAD R0, R32, -0x800000, R3 ;  /* 0xff80000020007824 */ /* 0x000fe200078e0203 */
        /* <DEDUP_REMOVED lines=12> */
[----:B------:R-:W-:-:S04]  /*3720*/  IADD3 R3, PT, PT, R26, R9, RZ ;  /* 0x000000091a037210 */ /* 0x000fc80007ffe0ff */
[----:B------:R-:W-:-:S04]  /*3730*/  IADD3 R26, PT, PT, R3, -0x1, RZ ;  /* 0xffffffff031a7810 */ /* 0x000fc80007ffe0ff */
        /* <DEDUP_REMOVED lines=31> */
.L_x_158:
[----:B------:R-:W-:-:S04]  /*3930*/  LOP3.LUT R0, R0, 0x80000000, RZ, 0xc0, !PT ;  /* 0x8000000000007812 */ /* 0x000fc800078ec0ff */
[----:B------:R-:W-:Y:S01]  /*3940*/  LOP3.LUT R0, R0, 0x7f800000, RZ, 0xfc, !PT ;  /* 0x7f80000000007812 */ /* 0x000fe200078efcff */
[----:B------:R-:W-:Y:S06]  /*3950*/  BRA `(.L_x_159) ;  /* 0x0000000000047947 */ /* 0x000fec0003800000 */
.L_x_157:
[----:B------:R-:W-:-:S07]  /*3960*/  LEA R0, R9, R0, 0x17 ;  /* 0x0000000009007211 */ /* 0x000fce00078eb8ff */
.L_x_159:
[----:B------:R-:W-:Y:S05]  /*3970*/  BSYNC.RECONVERGENT B1 ;  /* 0x0000000000017941 */ /* 0x000fea0003800200 */
.L_x_156:
[----:B------:R-:W-:Y:S05]  /*3980*/  BRA `(.L_x_160) ;  /* 0x0000000000207947 */ /* 0x000fea0003800000 */
.L_x_155:
[----:B------:R-:W-:-:S04]  /*3990*/  LOP3.LUT R0, R0, 0x80000000, R3, 0x48, !PT ;  /* 0x8000000000007812 */ /* 0x000fc800078e4803 */
[----:B------:R-:W-:Y:S01]  /*39a0*/  LOP3.LUT R0, R0, 0x7f800000, RZ, 0xfc, !PT ;  /* 0x7f80000000007812 */ /* 0x000fe200078efcff */
[----:B------:R-:W-:Y:S06]  /*39b0*/  BRA `(.L_x_160) ;  /* 0x0000000000147947 */ /* 0x000fec0003800000 */
.L_x_154:
[----:B------:R-:W-:Y:S01]  /*39c0*/  LOP3.LUT R0, R0, 0x80000000, R3, 0x48, !PT ;  /* 0x8000000000007812 */ /* 0x000fe200078e4803 */
[----:B------:R-:W-:Y:S06]  /*39d0*/  BRA `(.L_x_160) ;  /* 0x00000000000c7947 */ /* 0x000fec0003800000 */
.L_x_153:
[----:B------:R-:W0:Y:S01]  /*39e0*/  MUFU.RSQ R0, -QNAN ;  /* 0xffc0000000007908 */ /* 0x000e220000001400 */
[----:B------:R-:W-:Y:S05]  /*39f0*/  BRA `(.L_x_160) ;  /* 0x0000000000047947 */ /* 0x000fea0003800000 */
.L_x_152:
[----:B------:R-:W-:-:S07]  /*3a00*/  FADD.FTZ R0, R3, R0 ;  /* 0x0000000003007221 */ /* 0x000fce0000010000 */
.L_x_160:
[----:B------:R-:W-:Y:S05]  /*3a10*/  BSYNC.RECONVERGENT B0 ;  /* 0x0000000000007941 */ /* 0x000fea0003800200 */
.L_x_150:
[----:B------:R-:W-:-:S04]  /*3a20*/  HFMA2 R3, -RZ, RZ, 0, 0 ;  /* 0x00000000ff037431 */ /* 0x000fc800000001ff */
[----:B0-----:R-:W-:Y:S05]  /*3a30*/  RET.REL.NODEC R2 `(lamb_tensor_core_f16) ;  /* 0xffffffc402707950 */ /* 0x001fea0003c3ffff */
.L_x_161:
        /* <DEDUP_REMOVED lines=12> */
.L_x_239:


//--------------------- .text.adam_tensor_core_f16 --------------------------
	.section	.text.adam_tensor_core_f16,"ax",@progbits
	.align	128
        .global         adam_tensor_core_f16
        .type           adam_tensor_core_f16,@function
        .size           adam_tensor_core_f16,(.L_x_241 - adam_tensor_core_f16)
        .other          adam_tensor_core_f16,@"STO_CUDA_ENTRY STV_DEFAULT"
adam_tensor_core_f16:
.text.adam_tensor_core_f16:
[----:B------:R-:W-:Y:S01]  /*0000*/  LDC R1, c[0x0][0x37c] ;  /* 0x0000df00ff017b82 */ /* 0x000fe20000000800 */
[----:B------:R-:W0:Y:S01]  /*0010*/  S2R R2, SR_TID.X ;  /* 0x0000000000027919 */ /* 0x000e220000002100 */
[----:B------:R-:W1:Y:S06]  /*0020*/  LDCU UR4, c[0x0][0x360] ;  /* 0x00006c00ff0477ac */ /* 0x000e6c0008000800 */
[----:B------:R-:W2:Y:S08]  /*0030*/  S2UR UR5, SR_CTAID.X ;  /* 0x00000000000579c3 */ /* 0x000eb00000002500 */
[----:B------:R-:W3:Y:S01]  /*0040*/  LDC R4, c[0x0][0x3c8] ;  /* 0x0000f200ff047b82 */ /* 0x000ee20000000800 */
[----:B-1----:R-:W-:-:S04]  /*0050*/  USHF.R.U32.HI UR4, URZ, 0x1, UR4 ;  /* 0x00000001ff047899 */ /* 0x002fc80008011604 */
[----:B------:R-:W-:-:S04]  /*0060*/  ULOP3.LUT UR4, UR4, 0x3f0, URZ, 0xc0, !UPT ;  /* 0x000003f004047892 */ /* 0x000fc8000f8ec0ff */
[----:B--2---:R-:W-:Y:S01]  /*0070*/  UIMAD UR4, UR4, UR5, URZ ;  /* 0x00000005040472a4 */ /* 0x004fe2000f8e02ff */
[----:B0-----:R-:W-:-:S04]  /*0080*/  SHF.R.U32.HI R0, RZ, 0x1, R2 ;  /* 0x00000001ff007819 */ /* 0x001fc80000011602 */
[----:B------:R-:W-:Y:S02]  /*0090*/  LOP3.LUT R3, R0, 0x1f0, RZ, 0xc0, !PT ;  /* 0x000001f000037812 */ /* 0x000fe400078ec0ff */
[----:B------:R-:W-:Y:S02]  /*00a0*/  LOP3.LUT R0, R2, 0x1f, RZ, 0xc0, !PT ;  /* 0x0000001f02007812 */ /* 0x000fe400078ec0ff */
[----:B------:R-:W-:-:S04]  /*00b0*/  IADD3 R7, PT, PT, R3, UR4, RZ ;  /* 0x0000000403077c10 */ /* 0x000fc8000fffe0ff */
[----:B---3--:R-:W-:Y:S02]  /*00c0*/  VIADDMNMX R5, R7, 0x10, R4, PT ;  /* 0x0000001007057846 */ /* 0x008fe40003800104 */
[----:B------:R-:W-:-:S04]  /*00d0*/  IADD3 R4, PT, PT, R0, R7, RZ ;  /* 0x0000000700047210 */ /* 0x000fc80007ffe0ff */
[----:B------:R-:W-:-:S13]  /*00e0*/  ISETP.GE.AND P0, PT, R4, R5, PT ;  /* 0x000000050400720c */ /* 0x000fda0003f06270 */
[----:B------:R-:W-:Y:S05]  /*00f0*/  @P0 EXIT ;  /* 0x000000000000094d */ /* 0x000fea0003800000 */
[----:B------:R-:W-:Y:S01]  /*0100*/  ULOP3.LUT UR4, URZ, UR4, URZ, 0x33, !UPT ;  /* 0x00000004ff047292 */ /* 0x000fe2000f8e33ff */
[----:B------:R-:W-:Y:S01]  /*0110*/  IADD3 R3, PT, PT, R0, R3, RZ ;  /* 0x0000000300037210 */ /* 0x000fe20007ffe0ff */
[----:B------:R-:W0:Y:S01]  /*0120*/  LDC R2, c[0x0][0x3ac] ;  /* 0x0000eb00ff027b82 */ /* 0x000e220000000800 */
[----:B------:R-:W-:Y:S01]  /*0130*/  VIADDMNMX R12, R4, 0x20, R5, !PT ;  /* 0x00000020040c7846 */ /* 0x000fe20007800105 */
[----:B------:R-:W1:Y:S01]  /*0140*/  LDCU.64 UR10, c[0x0][0x358] ;  /* 0x00006b00ff0a77ac */ /* 0x000e620008000a00 */
[----:B------:R-:W-:Y:S02]  /*0150*/  BSSY.RECONVERGENT B2, `(.L_x_162) ;  /* 0x0000080000027945 */ /* 0x000fe40003800200 */
[----:B------:R-:W-:Y:S01]  /*0160*/  IADD3 R12, PT, PT, -R3, UR4, R12 ;  /* 0x00000004030c7c10 */ /* 0x000fe2000fffe10c */
[----:B------:R-:W2:Y:S02]  /*0170*/  LDCU UR8, c[0x0][0x3ac] ;  /* 0x00007580ff0877ac */ /* 0x000ea40008000800 */
[----:B------:R-:W3:Y:S01]  /*0180*/  LDC R6, c[0x0][0x3b0] ;  /* 0x0000ec00ff067b82 */ /* 0x000ee20000000800 */
[----:B------:R-:W-:Y:S01]  /*0190*/  LOP3.LUT R0, R12, 0x60, RZ, 0xc0, !PT ;  /* 0x000000600c007812 */ /* 0x000fe200078ec0ff */
[----:B------:R-:W4:Y:S03]  /*01a0*/  LDCU UR9, c[0x0][0x3b0] ;  /* 0x00007600ff0977ac */ /* 0x000f260008000800 */
[----:B------:R-:W-:Y:S01]  /*01b0*/  ISETP.NE.AND P0, PT, R0, 0x60, PT ;  /* 0x000000600000780c */ /* 0x000fe20003f05270 */
[----:B------:R-:W0:Y:S01]  /*01c0*/  LDCU UR5, c[0x0][0x3a8] ;  /* 0x00007500ff0577ac */ /* 0x000e220008000800 */
[----:B------:R-:W0:Y:S01]  /*01d0*/  LDCU UR6, c[0x0][0x3b4] ;  /* 0x00007680ff0677ac */ /* 0x000e220008000800 */
[----:B------:R-:W0:Y:S02]  /*01e0*/  LDCU UR4, c[0x0][0x3b8] ;  /* 0x00007700ff0477ac */ /* 0x000e240008000800 */
[----:B0-----:R-:W-:Y:S01]  /*01f0*/  FADD R3, -R2, 1 ;  /* 0x3f80000002037421 */ /* 0x001fe20000000100 */
[----:B---3--:R-:W-:-:S07]  /*0200*/  FADD R2, -R6, 1 ;  /* 0x3f80000006027421 */ /* 0x008fce0000000100 */
[----:B-12-4-:R-:W-:Y:S05]  /*0210*/  @!P0 BRA `(.L_x_163) ;  /* 0x0000000400cc8947 */ /* 0x016fea0003800000 */
[----:B------:R-:W0:Y:S01]  /*0220*/  LDC R15, c[0x0][0x3c4] ;  /* 0x0000f100ff0f7b82 */ /* 0x000e220000000800 */
[----:B------:R-:W-:-:S04]  /*0230*/  LEA.HI R0, R12, 0x1, RZ, 0x1b ;  /* 0x000000010c007811 */ /* 0x000fc800078fd8ff */
[----:B------:R-:W-:-:S03]  /*0240*/  LOP3.LUT R0, R0, 0x3, RZ, 0xc0, !PT ;  /* 0x0000000300007812 */ /* 0x000fc600078ec0ff */
[----:B------:R-:W1:Y:S01]  /*0250*/  LDC R14, c[0x0][0x3c0] ;  /* 0x0000f000ff0e7b82 */ /* 0x000e620000000800 */
[----:B------:R-:W-:-:S07]  /*0260*/  IADD3 R17, PT, PT, -R0, RZ, RZ ;  /* 0x000000ff00117210 */ /* 0x000fce0007ffe1ff */
[----:B------:R-:W2:Y:S08]  /*0270*/  LDC.64 R24, c[0x0][0x3a0] ;  /* 0x0000e800ff187b82 */ /* 0x000eb00000000a00 */
[----:B------:R-:W3:Y:S08]  /*0280*/  LDC.64 R32, c[0x0][0x380] ;  /* 0x0000e000ff207b82 */ /* 0x000ef00000000a00 */
[----:B------:R-:W4:Y:S08]  /*0290*/  LDC.64 R22, c[0x0][0x388] ;  /* 0x0000e200ff167b82 */ /* 0x000f300000000a00 */
[----:B------:R-:W0:Y:S02]  /*02a0*/  LDC.64 R10, c[0x0][0x3b8] ;  /* 0x0000ee00ff0a7b82 */ /* 0x000e240000000a00 */
.L_x_175:
[----:B------:R-:W5:Y:S01]  /*02b0*/  LDC.64 R6, c[0x0][0x390] ;  /* 0x0000e400ff067b82 */ /* 0x000f620000000a00 */
[----:B0-----:R-:W0:Y:S07]  /*02c0*/  MUFU.RCP R0, R15 ;  /* 0x0000000f00007308 */ /* 0x001e2e0000001000 */
[----:B------:R-:W1:Y:S01]  /*02d0*/  LDC.64 R34, c[0x0][0x398] ;  /* 0x0000e600ff227b82 */ /* 0x000e620000000a00 */
[----:B-----5:R-:W-:-:S06]  /*02e0*/  IMAD.WIDE R6, R4, 0x2, R6 ;  /* 0x0000000204067825 */ /* 0x020fcc00078e0206 */
[----:B------:R-:W5:Y:S01]  /*02f0*/  LDG.E.U16.CONSTANT R6, desc[UR10][R6.64] ;  /* 0x0000000a06067981 */ /* 0x000f62000c1e9500 */
[----:B0-----:R-:W-:Y:S01]  /*0300*/  FFMA R9, R0, -R15, 1 ;  /* 0x3f80000000097423 */ /* 0x001fe2000000080f */
[----:B------:R-:W-:Y:S01]  /*0310*/  BSSY.RECONVERGENT B3, `(.L_x_164) ;  /* 0x0000011000037945 */ /* 0x000fe20003800200 */
[----:B------:R-:W-:Y:S01]  /*0320*/  FSETP.LT.AND P2, PT, RZ, UR4, PT ;  /* 0x00000004ff007c0b */ /* 0x000fe2000bf41000 */
[----:B---3--:R-:W-:-:S04]  /*0330*/  IMAD.WIDE R20, R4, 0x2, R32 ;  /* 0x0000000204147825 */ /* 0x008fc800078e0220 */
[----:B------:R-:W-:Y:S01]  /*0340*/  FFMA R0, R0, R9, R0 ;  /* 0x0000000900007223 */ /* 0x000fe20000000000 */
[----:B--2---:R-:W-:-:S04]  /*0350*/  IMAD.WIDE R36, R4, 0x4, R24 ;  /* 0x0000000404247825 */ /* 0x004fc800078e0218 */
[----:B----4-:R-:W-:-:S04]  /*0360*/  IMAD.WIDE R18, R4, 0x4, R22 ;  /* 0x0000000404127825 */ /* 0x010fc800078e0216 */
[----:B-1----:R-:W-:-:S04]  /*0370*/  IMAD.WIDE R34, R4, 0x4, R34 ;  /* 0x0000000404227825 */ /* 0x002fc800078e0222 */
[----:B-----5:R-:W-:-:S04]  /*0380*/  HADD2.F32 R29, -RZ, R6.H0_H0 ;  /* 0x20000006ff1d7230 */ /* 0x020fc80000004100 */
[----:B------:R-:W0:Y:S01]  /*0390*/  FCHK P0, R29, R15 ;  /* 0x0000000f1d007302 */ /* 0x000e220000000000 */
[----:B------:R-:W-:-:S04]  /*03a0*/  FFMA R8, R29, R0, RZ ;  /* 0x000000001d087223 */ /* 0x000fc800000000ff */
[----:B------:R-:W-:-:S04]  /*03b0*/  FFMA R9, R8, -R15, R29 ;  /* 0x8000000f08097223 */ /* 0x000fc8000000001d */
[----:B------:R-:W-:Y:S01]  /*03c0*/  FFMA R0, R0, R9, R8 ;  /* 0x0000000900007223 */ /* 0x000fe20000000008 */
[----:B0-----:R-:W-:Y:S06]  /*03d0*/  @!P0 BRA `(.L_x_165) ;  /* 0x0000000000108947 */ /* 0x001fec0003800000 */
[----:B------:R-:W0:Y:S01]  /*03e0*/  LDCU UR7, c[0x0][0x3c4] ;  /* 0x00007880ff0777ac */ /* 0x000e220008000800 */
[----:B------:R-:W-:Y:S02]  /*03f0*/  MOV R6, 0x420 ;  /* 0x0000042000067802 */ /* 0x000fe40000000f00 */
[----:B0-----:R-:W-:-:S07]  /*0400*/  MOV R0, UR7 ;  /* 0x0000000700007c02 */ /* 0x001fce0008000f00 */
[----:B------:R-:W-:Y:S05]  /*0410*/  CALL.REL.NOINC `($__internal_6_$__cuda_sm3x_div_rn_noftz_f32_slowpath) ;  /* 0x0000002000307944 */ /* 0x000fea0003c00000 */
.L_x_165:
[----:B------:R-:W-:Y:S05]  /*0420*/  BSYNC.RECONVERGENT B3 ;  /* 0x0000000000037941 */ /* 0x000fea0003800200 */
.L_x_164:
[----:B------:R-:W2:Y:S04]  /*0430*/  LDG.E R13, desc[UR10][R18.64] ;  /* 0x0000000a120d7981 */ /* 0x000ea8000c1e1900 */
[----:B------:R-:W3:Y:S04]  /*0440*/  LDG.E R29, desc[UR10][R34.64] ;  /* 0x0000000a221d7981 */ /* 0x000ee8000c1e1900 */
[----:B------:R-:W4:Y:S01]  /*0450*/  LDG.E R9, desc[UR10][R36.64] ;  /* 0x0000000a24097981 */ /* 0x000f22000c1e1900 */
[----:B------:R-:W-:Y:S01]  /*0460*/  MOV R16, R0 ;  /* 0x0000000000107202 */ /* 0x000fe20000000f00 */
[----:B------:R-:W0:Y:S01]  /*0470*/  MUFU.RCP R8, R11 ;  /* 0x0000000b00087308 */ /* 0x000e220000001000 */
[----:B------:R-:W-:Y:S01]  /*0480*/  BSSY.RECONVERGENT B3, `(.L_x_166) ;  /* 0x0000015000037945 */ /* 0x000fe20003800200 */
[----:B0-----:R-:W-:-:S04]  /*0490*/  FFMA R7, R8, -R11, 1 ;  /* 0x3f80000008077423 */ /* 0x001fc8000000080b */
[----:B------:R-:W-:Y:S01]  /*04a0*/  FFMA R8, R8, R7, R8 ;  /* 0x0000000708087223 */ /* 0x000fe20000000008 */
[----:B--2---:R-:W-:-:S04]  /*04b0*/  @P2 FFMA R16, R13, R10, R16 ;  /* 0x0000000a0d102223 */ /* 0x004fc80000000010 */
[-C--:B------:R-:W-:Y:S01]  /*04c0*/  FMUL R6, R2, R16.reuse ;  /* 0x0000001002067220 */ /* 0x080fe20000400000 */
[----:B------:R-:W-:-:S03]  /*04d0*/  FMUL R0, R3, R16 ;  /* 0x0000001003007220 */ /* 0x000fc60000400000 */
[----:B------:R-:W-:Y:S01]  /*04e0*/  FMUL R6, R16, R6 ;  /* 0x0000000610067220 */ /* 0x000fe20000400000 */
[----:B---3--:R-:W-:-:S03]  /*04f0*/  FFMA R29, R29, UR8, R0 ;  /* 0x000000081d1d7c23 */ /* 0x008fc60008000000 */
[----:B----4-:R-:W-:Y:S01]  /*0500*/  FFMA R9, R9, UR9, R6 ;  /* 0x0000000909097c23 */ /* 0x010fe20008000006 */
[----:B------:R-:W0:Y:S01]  /*0510*/  FCHK P0, R29, R11 ;  /* 0x0000000b1d007302 */ /* 0x000e220000000000 */
[----:B------:R1:W-:Y:S01]  /*0520*/  STG.E desc[UR10][R34.64], R29 ;  /* 0x0000001d22007986 */ /* 0x0003e2000c10190a */
[----:B------:R-:W-:-:S03]  /*0530*/  FFMA R16, R29, R8, RZ ;  /* 0x000000081d107223 */ /* 0x000fc600000000ff */
[----:B------:R1:W-:Y:S01]  /*0540*/  STG.E desc[UR10][R36.64], R9 ;  /* 0x0000000924007986 */ /* 0x0003e2000c10190a */
[----:B------:R-:W-:-:S04]  /*0550*/  FFMA R7, R16, -R11, R29 ;  /* 0x8000000b10077223 */ /* 0x000fc8000000001d */
[----:B------:R-:W-:Y:S01]  /*0560*/  FFMA R16, R8, R7, R16 ;  /* 0x0000000708107223 */ /* 0x000fe20000000010 */
[----:B0-----:R-:W-:Y:S06]  /*0570*/  @!P0 BRA `(.L_x_167) ;  /* 0x0000000000148947 */ /* 0x001fec0003800000 */
[----:B------:R-:W0:Y:S01]  /*0580*/  LDCU UR7, c[0x0][0x3bc] ;  /* 0x00007780ff0777ac */ /* 0x000e220008000800 */
[----:B------:R-:W-:Y:S02]  /*0590*/  MOV R6, 0x5c0 ;  /* 0x000005c000067802 */ /* 0x000fe40000000f00 */
[----:B0-----:R-:W-:-:S07]  /*05a0*/  MOV R0, UR7 ;  /* 0x0000000700007c02 */ /* 0x001fce0008000f00 */
[----:B-1----:R-:W-:Y:S05]  /*05b0*/  CALL.REL.NOINC `($__internal_6_$__cuda_sm3x_div_rn_noftz_f32_slowpath) ;  /* 0x0000001c00c87944 */ /* 0x002fea0003c00000 */
[----:B------:R-:W-:-:S07]  /*05c0*/  MOV R16, R0 ;  /* 0x0000000000107202 */ /* 0x000fce0000000f00 */
.L_x_167:
[----:B------:R-:W-:Y:S05]  /*05d0*/  BSYNC.RECONVERGENT B3 ;  /* 0x0000000000037941 */ /* 0x000fea0003800200 */
.L_x_166:
[----:B------:R-:W0:Y:S01]  /*05e0*/  MUFU.RCP R7, R14 ;  /* 0x0000000e00077308 */ /* 0x000e220000001000 */
[----:B------:R-:W-:Y:S07]  /*05f0*/  BSSY.RECONVERGENT B3, `(.L_x_168) ;  /* 0x000000e000037945 */ /* 0x000fee0003800200 */
[----:B------:R-:W2:Y:S01]  /*0600*/  FCHK P0, R9, R14 ;  /* 0x0000000e09007302 */ /* 0x000ea20000000000 */
[----:B0-----:R-:W-:-:S04]  /*0610*/  FFMA R0, R7, -R14, 1 ;  /* 0x3f80000007007423 */ /* 0x001fc8000000080e */
[----:B------:R-:W-:-:S04]  /*0620*/  FFMA R0, R7, R0, R7 ;  /* 0x0000000007007223 */ /* 0x000fc80000000007 */
[----:B------:R-:W-:-:S04]  /*0630*/  FFMA R7, R9, R0, RZ ;  /* 0x0000000009077223 */ /* 0x000fc800000000ff */
[----:B------:R-:W-:-:S04]  /*0640*/  FFMA R6, R7, -R14, R9 ;  /* 0x8000000e07067223 */ /* 0x000fc80000000009 */
[----:B------:R-:W-:Y:S01]  /*0650*/  FFMA R6, R0, R6, R7 ;  /* 0x0000000600067223 */ /* 0x000fe20000000007 */
[----:B--2---:R-:W-:Y:S06]  /*0660*/  @!P0 BRA `(.L_x_169) ;  /* 0x0000000000188947 */ /* 0x004fec0003800000 */
[----:B------:R-:W0:Y:S01]  /*0670*/  LDCU UR7, c[0x0][0x3c0] ;  /* 0x00007800ff0777ac */ /* 0x000e220008000800 */
[----:B-1----:R-:W-:Y:S02]  /*0680*/  MOV R29, R9 ;  /* 0x00000009001d7202 */ /* 0x002fe40000000f00 */
[----:B------:R-:W-:Y:S02]  /*0690*/  MOV R6, 0x6c0 ;  /* 0x000006c000067802 */ /* 0x000fe40000000f00 */
[----:B0-----:R-:W-:-:S07]  /*06a0*/  MOV R0, UR7 ;  /* 0x0000000700007c02 */ /* 0x001fce0008000f00 */
[----:B------:R-:W-:Y:S05]  /*06b0*/  CALL.REL.NOINC `($__internal_6_$__cuda_sm3x_div_rn_noftz_f32_slowpath) ;  /* 0x0000001c00887944 */ /* 0x000fea0003c00000 */
[----:B------:R-:W-:-:S07]  /*06c0*/  MOV R6, R0 ;  /* 0x0000000000067202 */ /* 0x000fce0000000f00 */
.L_x_169:
[----:B------:R-:W-:Y:S05]  /*06d0*/  BSYNC.RECONVERGENT B3 ;  /* 0x0000000000037941 */ /* 0x000fea0003800200 */
.L_x_168:
[----:B------:R-:W-:Y:S01]  /*06e0*/  IADD3 R0, PT, PT, R6, -0xd000000, RZ ;  /* 0xf300000006007810 */ /* 0x000fe20007ffe0ff */
[----:B-1----:R0:W1:Y:S01]  /*06f0*/  MUFU.RSQ R9, R6 ;  /* 0x0000000600097308 */ /* 0x0020620000001400 */
[----:B------:R-:W-:Y:S01]  /*0700*/  BSSY.RECONVERGENT B0, `(.L_x_170) ;  /* 0x000000b000007945 */ /* 0x000fe20003800200 */
[----:B------:R-:W-:Y:S01]  /*0710*/  FMUL R16, R16, UR5 ;  /* 0x0000000510107c20 */ /* 0x000fe20008400000 */
[----:B------:R-:W-:-:S13]  /*0720*/  ISETP.GT.U32.AND P0, PT, R0, 0x727fffff, PT ;  /* 0x727fffff0000780c */ /* 0x000fda0003f04070 */
[----:B0-----:R-:W-:Y:S05]  /*0730*/  @!P0 BRA `(.L_x_171) ;  /* 0x00000000000c8947 */ /* 0x001fea0003800000 */
[----:B------:R-:W-:-:S07]  /*0740*/  MOV R0, 0x760 ;  /* 0x0000076000007802 */ /* 0x000fce0000000f00 */
[----:B-1----:R-:W-:Y:S05]  /*0750*/  CALL.REL.NOINC `($__internal_5_$__cuda_sm20_sqrt_rn_f32_slowpath) ;  /* 0x0000001c00087944 */ /* 0x002fea0003c00000 */
[----:B------:R-:W-:Y:S05]  /*0760*/  BRA `(.L_x_172) ;  /* 0x0000000000107947 */ /* 0x000fea0003800000 */
.L_x_171:
[C---:B-1----:R-:W-:Y:S01]  /*0770*/  FMUL.FTZ R7, R9.reuse, R6 ;  /* 0x0000000609077220 */ /* 0x042fe20000410000 */
[----:B------:R-:W-:-:S03]  /*0780*/  FMUL.FTZ R8, R9, 0.5 ;  /* 0x3f00000009087820 */ /* 0x000fc60000410000 */
[----:B------:R-:W-:-:S04]  /*0790*/  FFMA R6, -R7, R7, R6 ;  /* 0x0000000707067223 */ /* 0x000fc80000000106 */
[----:B------:R-:W-:-:S07]  /*07a0*/  FFMA R8, R6, R8, R7 ;  /* 0x0000000806087223 */ /* 0x000fce0000000007 */
.L_x_172:
[----:B------:R-:W-:Y:S05]  /*07b0*/  BSYNC.RECONVERGENT B0 ;  /* 0x0000000000007941 */ /* 0x000fea0003800200 */
.L_x_170:
        /* <DEDUP_REMOVED lines=13> */
[----:B------:R-:W-:Y:S05]  /*0890*/  CALL.REL.NOINC `($__internal_6_$__cuda_sm3x_div_rn_noftz_f32_slowpath) ;  /* 0x0000001c00107944 */ /* 0x000fea0003c00000 */
.L_x_174:
[----:B------:R-:W-:Y:S05]  /*08a0*/  BSYNC.RECONVERGENT B3 ;  /* 0x0000000000037941 */ /* 0x000fea0003800200 */
.L_x_173:
[----:B------:R-:W-:Y:S01]  /*08b0*/  FADD R13, R13, -R0 ;  /* 0x800000000d0d7221 */ /* 0x000fe20000000000 */
[----:B------:R-:W-:Y:S02]  /*08c0*/  IADD3 R17, PT, PT, R17, 0x1, RZ ;  /* 0x0000000111117810 */ /* 0x000fe40007ffe0ff */
[----:B------:R-:W-:Y:S02]  /*08d0*/  IADD3 R4, PT, PT, R4, 0x20, RZ ;  /* 0x0000002004047810 */ /* 0x000fe40007ffe0ff */
[----:B------:R-:W-:Y:S01]  /*08e0*/  FMNMX R0, R13, -65504, !PT ;  /* 0xc77fe0000d007809 */ /* 0x000fe20007800000 */
[----:B------:R0:W-:Y:S01]  /*08f0*/  STG.E desc[UR10][R18.64], R13 ;  /* 0x0000000d12007986 */ /* 0x0001e2000c10190a */
[----:B------:R-:W-:Y:S02]  /*0900*/  ISETP.NE.AND P0, PT, R17, RZ, PT ;  /* 0x000000ff1100720c */ /* 0x000fe40003f05270 */
[----:B------:R-:W-:-:S04]  /*0910*/  FMNMX R0, R0, 65504, PT ;  /* 0x477fe00000007809 */ /* 0x000fc80003800000 */
[----:B------:R-:W-:-:S05]  /*0920*/  F2FP.F16.F32.PACK_AB R0, RZ, R0 ;  /* 0x00000000ff00723e */ /* 0x000fca00000000ff */
[----:B------:R0:W-:Y:S02]  /*0930*/  STG.E.U16 desc[UR10][R20.64], R0 ;  /* 0x0000000014007986 */ /* 0x0001e4000c10150a */
[----:B------:R-:W-:Y:S05]  /*0940*/  @P0 BRA `(.L_x_175) ;  /* 0xfffffff800580947 */ /* 0x000fea000383ffff */
.L_x_163:
[----:B------:R-:W-:Y:S05]  /*0950*/  BSYNC.RECONVERGENT B2 ;  /* 0x0000000000027941 */ /* 0x000fea0003800200 */
.L_x_162:
[----:B------:R-:W-:-:S13]  /*0960*/  ISETP.GE.U32.AND P0, PT, R12, 0x60, PT ;  /* 0x000000600c00780c */ /* 0x000fda0003f06070 */
[----:B------:R-:W-:Y:S05]  /*0970*/  @!P0 EXIT ;  /* 0x000000000000894d */ /* 0x000fea0003800000 */
[----:B------:R-:W1:Y:S01]  /*0980*/  LDC R10, c[0x0][0x3c4] ;  /* 0x0000f100ff0a7b82 */ /* 0x000e620000000800 */
[----:B------:R-:W2:Y:S01]  /*0990*/  LDCU.64 UR8, c[0x0][0x398] ;  /* 0x00007300ff0877ac */ /* 0x000ea20008000a00 */
[----:B------:R-:W-:Y:S01]  /*09a0*/  BSSY.RECONVERGENT B2, `(.L_x_176) ;  /* 0x000019c000027945 */ /* 0x000fe20003800200 */
[----:B------:R-:W3:Y:S05]  /*09b0*/  LDCU.64 UR6, c[0x0][0x380] ;  /* 0x00007000ff0677ac */ /* 0x000eea0008000a00 */
[----:B------:R-:W4:Y:S01]  /*09c0*/  LDC R9, c[0x0][0x3c0] ;  /* 0x0000f000ff097b82 */ /* 0x000f220000000800 */
[----:B------:R-:W5:Y:S01]  /*09d0*/  LDCU.64 UR4, c[0x0][0x3a0] ;  /* 0x00007400ff0477ac */ /* 0x000f620008000a00 */
[----:B------:R-:W1:Y:S06]  /*09e0*/  LDCU UR16, c[0x0][0x3ac] ;  /* 0x00007580ff1077ac */ /* 0x000e6c0008000800 */
[----:B------:R-:W1:Y:S01]  /*09f0*/  LDC.64 R22, c[0x0][0x390] ;  /* 0x0000e400ff167b82 */ /* 0x000e620000000a00 */
[----:B------:R-:W1:Y:S01]  /*0a00*/  LDCU UR17, c[0x0][0x3b0] ;  /* 0x00007600ff1177ac */ /* 0x000e620008000800 */
[----:B--2---:R-:W-:-:S02]  /*0a10*/  UIADD3 UR8, UP0, UPT, UR8, 0x100, URZ ;  /* 0x0000010008087890 */ /* 0x004fc4000ff1e0ff */
[----:B---3--:R-:W-:-:S04]  /*0a20*/  UIADD3 UR6, UP1, UPT, UR6, 0x80, URZ ;  /* 0x0000008006067890 */ /* 0x008fc8000ff3e0ff */
[----:B0-----:R-:W0:Y:S01]  /*0a30*/  LDC.64 R20, c[0x0][0x388] ;  /* 0x0000e200ff147b82 */ /* 0x001e220000000a00 */
[----:B------:R-:W2:Y:S01]  /*0a40*/  LDCU UR14, c[0x0][0x3a8] ;  /* 0x00007500ff0e77ac */ /* 0x000ea20008000800 */
[----:B-----5:R-:W-:Y:S01]  /*0a50*/  UIADD3 UR4, UP2, UPT, UR4, 0x100, URZ ;  /* 0x0000010004047890 */ /* 0x020fe2000ff5e0ff */
[----:B------:R-:W3:Y:S05]  /*0a60*/  LDCU UR15, c[0x0][0x3b4] ;  /* 0x00007680ff0f77ac */ /* 0x000eea0008000800 */
[----:B------:R-:W0:Y:S01]  /*0a70*/  LDC.64 R18, c[0x0][0x3b8] ;  /* 0x0000ee00ff127b82 */ /* 0x000e220000000a00 */
[----:B------:R-:W0:Y:S01]  /*0a80*/  LDCU UR12, c[0x0][0x3b8] ;  /* 0x00007700ff0c77ac */ /* 0x000e220008000800 */
[----:B------:R-:W-:-:S02]  /*0a90*/  UIADD3.X UR9, UPT, UPT, URZ, UR9, URZ, UP0, !UPT ;  /* 0x00000009ff097290 */ /* 0x000fc400087fe4ff */
[----:B------:R-:W-:Y:S02]  /*0aa0*/  UIADD3.X UR7, UPT, UPT, URZ, UR7, URZ, UP1, !UPT ;  /* 0x00000007ff077290 */ /* 0x000fe40008ffe4ff */
[----:B------:R-:W-:-:S12]  /*0ab0*/  UIADD3.X UR5, UPT, UPT, URZ, UR5, URZ, UP2, !UPT ;  /* 0x00000005ff057290 */ /* 0x000fd800097fe4ff */
.L_x_221:
[----:B-1----:R-:W-:-:S05]  /*0ac0*/  IMAD.WIDE R34, R4, 0x2, R22 ;  /* 0x0000000204227825 */ /* 0x002fca00078e0216 */
[----:B0-----:R-:W5:Y:S01]  /*0ad0*/  LDG.E.U16.CONSTANT R0, desc[UR10][R34.64] ;  /* 0x0000000a22007981 */ /* 0x001f62000c1e9500 */
[----:B------:R-:W1:Y:S01]  /*0ae0*/  MUFU.RCP R7, R10 ;  /* 0x0000000a00077308 */ /* 0x000e620000001000 */
[----:B------:R-:W-:Y:S01]  /*0af0*/  MOV R16, UR8 ;  /* 0x0000000800107c02 */ /* 0x000fe20008000f00 */
[----:B------:R-:W-:Y:S01]  /*0b00*/  BSSY.RECONVERGENT B3, `(.L_x_177) ;  /* 0x0000017000037945 */ /* 0x000fe20003800200 */
[----:B------:R-:W-:Y:S01]  /*0b10*/  MOV R17, UR9 ;  /* 0x0000000900117c02 */ /* 0x000fe20008000f00 */
[C---:B0-----:R-:W-:Y:S01]  /*0b20*/  IMAD.WIDE R32, R4.reuse, 0x4, R20 ;  /* 0x0000000404207825 */ /* 0x041fe200078e0214 */
[----:B------:R-:W-:Y:S02]  /*0b30*/  MOV R14, UR6 ;  /* 0x00000006000e7c02 */ /* 0x000fe40008000f00 */
[----:B------:R-:W-:Y:S01]  /*0b40*/  MOV R15, UR7 ;  /* 0x00000007000f7c02 */ /* 0x000fe20008000f00 */
[----:B------:R-:W-:Y:S01]  /*0b50*/  IMAD.WIDE R16, R4, 0x4, R16 ;  /* 0x0000000404107825 */ /* 0x000fe200078e0210 */
[----:B------:R-:W-:-:S02]  /*0b60*/  MOV R12, UR4 ;  /* 0x00000004000c7c02 */ /* 0x000fc40008000f00 */
[----:B------:R-:W-:Y:S01]  /*0b70*/  MOV R13, UR5 ;  /* 0x00000005000d7c02 */ /* 0x000fe20008000f00 */
[----:B------:R-:W-:Y:S01]  /*0b80*/  IMAD.WIDE R14, R4, 0x2, R14 ;  /* 0x00000002040e7825 */ /* 0x000fe200078e020e */
[----:B------:R-:W-:-:S03]  /*0b90*/  FSETP.LT.AND P2, PT, RZ, UR12, PT ;  /* 0x0000000cff007c0b */ /* 0x000fc6000bf41000 */
[----:B------:R-:W-:-:S04]  /*0ba0*/  IMAD.WIDE R12, R4, 0x4, R12 ;  /* 0x00000004040c7825 */ /* 0x000fc800078e020c */
[----:B-1----:R-:W-:Y:S01]  /*0bb0*/  FFMA R6, R7, -R10, 1 ;  /* 0x3f80000007067423 */ /* 0x002fe2000000080a */
[----:B-----5:R-:W-:-:S03]  /*0bc0*/  HADD2.F32 R29, -RZ, R0.H0_H0 ;  /* 0x20000000ff1d7230 */ /* 0x020fc60000004100 */
[----:B------:R-:W-:Y:S01]  /*0bd0*/  FFMA R0, R7, R6, R7 ;  /* 0x0000000607007223 */ /* 0x000fe20000000007 */
[----:B------:R-:W0:Y:S03]  /*0be0*/  FCHK P0, R29, R10 ;  /* 0x0000000a1d007302 */ /* 0x000e260000000000 */
[----:B------:R-:W-:-:S04]  /*0bf0*/  FFMA R7, R0, R29, RZ ;  /* 0x0000001d00077223 */ /* 0x000fc800000000ff */
[----:B------:R-:W-:-:S04]  /*0c00*/  FFMA R6, R7, -R10, R29 ;  /* 0x8000000a07067223 */ /* 0x000fc8000000001d */
[----:B------:R-:W-:Y:S01]  /*0c10*/  FFMA R0, R0, R6, R7 ;  /* 0x0000000600007223 */ /* 0x000fe20000000007 */
[----:B0-----:R-:W-:Y:S06]  /*0c20*/  @!P0 BRA `(.L_x_178) ;  /* 0x0000000000108947 */ /* 0x001fec0003800000 */
[----:B------:R-:W0:Y:S01]  /*0c30*/  LDCU UR13, c[0x0][0x3c4] ;  /* 0x00007880ff0d77ac */ /* 0x000e220008000800 */
[----:B------:R-:W-:Y:S02]  /*0c40*/  MOV R6, 0xc70 ;  /* 0x00000c7000067802 */ /* 0x000fe40000000f00 */
[----:B0-----:R-:W-:-:S07]  /*0c50*/  MOV R0, UR13 ;  /* 0x0000000d00007c02 */ /* 0x001fce0008000f00 */
[----:B--234-:R-:W-:Y:S05]  /*0c60*/  CALL.REL.NOINC `($__internal_6_$__cuda_sm3x_div_rn_noftz_f32_slowpath) ;  /* 0x00000018001c7944 */ /* 0x01cfea0003c00000 */
.L_x_178:
[----:B--23--:R-:W-:Y:S05]  /*0c70*/  BSYNC.RECONVERGENT B3 ;  /* 0x0000000000037941 */ /* 0x00cfea0003800200 */
.L_x_177:
[----:B------:R-:W2:Y:S04]  /*0c80*/  LDG.E R11, desc[UR10][R32.64] ;  /* 0x0000000a200b7981 */ /* 0x000ea8000c1e1900 */
[----:B------:R-:W3:Y:S04]  /*0c90*/  LDG.E R6, desc[UR10][R16.64+-0x100] ;  /* 0xffff000a10067981 */ /* 0x000ee8000c1e1900 */
[----:B------:R-:W5:Y:S01]  /*0ca0*/  LDG.E R24, desc[UR10][R12.64+-0x100] ;  /* 0xffff000a0c187981 */ /* 0x000f62000c1e1900 */
[----:B------:R-:W-:Y:S01]  /*0cb0*/  MOV R8, R0 ;  /* 0x0000000000087202 */ /* 0x000fe20000000f00 */
[----:B------:R-:W0:Y:S01]  /*0cc0*/  MUFU.RCP R26, R19 ;  /* 0x00000013001a7308 */ /* 0x000e220000001000 */
[----:B------:R-:W-:Y:S03]  /*0cd0*/  BSSY.RECONVERGENT B3, `(.L_x_179) ;  /* 0x0000015000037945 */ /* 0x000fe60003800200 */
[----:B--2---:R-:W-:-:S04]  /*0ce0*/  @P2 FFMA R8, R11, R18, R8 ;  /* 0x000000120b082223 */ /* 0x004fc80000000008 */
[-C--:B------:R-:W-:Y:S01]  /*0cf0*/  FMUL R0, R2, R8.reuse ;  /* 0x0000000802007220 */ /* 0x080fe20000400000 */
[----:B------:R-:W-:-:S03]  /*0d00*/  FMUL R7, R3, R8 ;  /* 0x0000000803077220 */ /* 0x000fc60000400000 */
[----:B------:R-:W-:Y:S01]  /*0d10*/  FMUL R25, R8, R0 ;  /* 0x0000000008197220 */ /* 0x000fe20000400000 */
[----:B---3--:R-:W-:-:S03]  /*0d20*/  FFMA R29, R6, UR16, R7 ;  /* 0x00000010061d7c23 */ /* 0x008fc60008000007 */
[----:B-----5:R-:W-:Y:S01]  /*0d30*/  FFMA R24, R24, UR17, R25 ;  /* 0x0000001118187c23 */ /* 0x020fe20008000019 */
[----:B------:R-:W1:Y:S01]  /*0d40*/  FCHK P0, R29, R19 ;  /* 0x000000131d007302 */ /* 0x000e620000000000 */
[----:B------:R2:W-:Y:S01]  /*0d50*/  STG.E desc[UR10][R16.64+-0x100], R29 ;  /* 0xffff001d10007986 */ /* 0x0005e2000c10190a */
[----:B0-----:R-:W-:-:S03]  /*0d60*/  FFMA R25, R26, -R19, 1 ;  /* 0x3f8000001a197423 */ /* 0x001fc60000000813 */
[----:B------:R2:W-:Y:S01]  /*0d70*/  STG.E desc[UR10][R12.64+-0x100], R24 ;  /* 0xffff00180c007986 */ /* 0x0005e2000c10190a */
        /* <DEDUP_REMOVED lines=8> */
[----:B----4-:R-:W-:Y:S05]  /*0e00*/  CALL.REL.NOINC `($__internal_6_$__cuda_sm3x_div_rn_noftz_f32_slowpath) ;  /* 0x0000001400b47944 */ /* 0x010fea0003c00000 */
[----:B------:R-:W-:-:S07]  /*0e10*/  MOV R25, R0 ;  /* 0x0000000000197202 */ /* 0x000fce0000000f00 */
.L_x_180:
[----:B------:R-:W-:Y:S05]  /*0e20*/  BSYNC.RECONVERGENT B3 ;  /* 0x0000000000037941 */ /* 0x000fea0003800200 */
.L_x_179:
[----:B----4-:R-:W0:Y:S01]  /*0e30*/  MUFU.RCP R0, R9 ;  /* 0x0000000900007308 */ /* 0x010e220000001000 */
        /* <DEDUP_REMOVED lines=12> */
[----:B------:R-:W-:Y:S05]  /*0f00*/  CALL.REL.NOINC `($__internal_6_$__cuda_sm3x_div_rn_noftz_f32_slowpath) ;  /* 0x0000001400747944 */ /* 0x000fea0003c00000 */
.L_x_182:
[----:B------:R-:W-:Y:S05]  /*0f10*/  BSYNC.RECONVERGENT B3 ;  /* 0x0000000000037941 */ /* 0x000fea0003800200 */
.L_x_181:
[----:B------:R-:W-:Y:S01]  /*0f20*/  IADD3 R6, PT, PT, R0, -0xd000000, RZ ;  /* 0xf300000000067810 */ /* 0x000fe20007ffe0ff */
[----:B------:R0:W1:Y:S01]  /*0f30*/  MUFU.RSQ R27, R0 ;  /* 0x00000000001b7308 */ /* 0x0000620000001400 */
[----:B------:R-:W-:Y:S01]  /*0f40*/  BSSY.RECONVERGENT B0, `(.L_x_183) ;  /* 0x000000c000007945 */ /* 0x000fe20003800200 */
[----:B------:R-:W-:Y:S01]  /*0f50*/  FMUL R25, R25, UR14 ;  /* 0x0000000e19197c20 */ /* 0x000fe20008400000 */
[----:B------:R-:W-:-:S13]  /*0f60*/  ISETP.GT.U32.AND P0, PT, R6, 0x727fffff, PT ;  /* 0x727fffff0600780c */ /* 0x000fda0003f04070 */
[----:B0-----:R-:W-:Y:S05]  /*0f70*/  @!P0 BRA `(.L_x_184) ;  /* 0x0000000000108947 */ /* 0x001fea0003800000 */
[----:B------:R-:W-:Y:S02]  /*0f80*/  MOV R6, R0 ;  /* 0x0000000000067202 */ /* 0x000fe40000000f00 */
[----:B------:R-:W-:-:S07]  /*0f90*/  MOV R0, 0xfb0 ;  /* 0x00000fb000007802 */ /* 0x000fce0000000f00 */
[----:B-1----:R-:W-:Y:S05]  /*0fa0*/  CALL.REL.NOINC `($__internal_5_$__cuda_sm20_sqrt_rn_f32_slowpath) ;  /* 0x0000001000f47944 */ /* 0x002fea0003c00000 */
[----:B------:R-:W-:Y:S05]  /*0fb0*/  BRA `(.L_x_185) ;  /* 0x0000000000107947 */ /* 0x000fea0003800000 */
.L_x_184:
[C---:B-1----:R-:W-:Y:S01]  /*0fc0*/  FMUL.FTZ R7, R27.reuse, R0 ;  /* 0x000000001b077220 */ /* 0x042fe20000410000 */
[----:B------:R-:W-:-:S03]  /*0fd0*/  FMUL.FTZ R8, R27, 0.5 ;  /* 0x3f0000001b087820 */ /* 0x000fc60000410000 */
[----:B------:R-:W-:-:S04]  /*0fe0*/  FFMA R0, -R7, R7, R0 ;  /* 0x0000000707007223 */ /* 0x000fc80000000100 */
[----:B------:R-:W-:-:S07]  /*0ff0*/  FFMA R8, R0, R8, R7 ;  /* 0x0000000800087223 */ /* 0x000fce0000000007 */
.L_x_185:
[----:B------:R-:W-:Y:S05]  /*1000*/  BSYNC.RECONVERGENT B0 ;  /* 0x0000000000007941 */ /* 0x000fea0003800200 */
.L_x_183:
        /* <DEDUP_REMOVED lines=14> */
.L_x_187:
[----:B------:R-:W-:Y:S05]  /*10f0*/  BSYNC.RECONVERGENT B3 ;  /* 0x0000000000037941 */ /* 0x000fea0003800200 */
.L_x_186:
[----:B------:R-:W2:Y:S01]  /*1100*/  LDG.E.U16.CONSTANT R6, desc[UR10][R34.64+0x40] ;  /* 0x0000400a22067981 */ /* 0x000ea2000c1e9500 */
[----:B------:R-:W-:Y:S01]  /*1110*/  FADD R11, R11, -R0 ;  /* 0x800000000b0b7221 */ /* 0x000fe20000000000 */
[----:B------:R-:W0:Y:S01]  /*1120*/  MUFU.RCP R7, R10 ;  /* 0x0000000a00077308 */ /* 0x000e220000001000 */
[----:B------:R-:W-:Y:S03]  /*1130*/  BSSY.RECONVERGENT B3, `(.L_x_188) ;  /* 0x0000013000037945 */ /* 0x000fe60003800200 */
[----:B------:R-:W-:Y:S01]  /*1140*/  FMNMX R0, R11, -65504, !PT ;  /* 0xc77fe0000b007809 */ /* 0x000fe20007800000 */
[----:B------:R1:W-:Y:S03]  /*1150*/  STG.E desc[UR10][R32.64], R11 ;  /* 0x0000000b20007986 */ /* 0x0003e6000c10190a */
[----:B------:R-:W-:-:S04]  /*1160*/  FMNMX R0, R0, 65504, PT ;  /* 0x477fe00000007809 */ /* 0x000fc80003800000 */
[----:B------:R-:W-:-:S04]  /*1170*/  F2FP.F16.F32.PACK_AB R0, RZ, R0 ;  /* 0x00000000ff00723e */ /* 0x000fc800000000ff */
[----:B------:R-:W-:Y:S01]  /*1180*/  PRMT R8, R0, 0x7610, R8 ;  /* 0x0000761000087816 */ /* 0x000fe20000000008 */
[----:B0-----:R-:W-:-:S04]  /*1190*/  FFMA R0, R7, -R10, 1 ;  /* 0x3f80000007007423 */ /* 0x001fc8000000080a */
[----:B------:R1:W-:Y:S01]  /*11a0*/  STG.E.U16 desc[UR10][R14.64+-0x80], R8 ;  /* 0xffff80080e007986 */ /* 0x0003e2000c10150a */
[----:B------:R-:W-:Y:S01]  /*11b0*/  FFMA R0, R7, R0, R7 ;  /* 0x0000000007007223 */ /* 0x000fe20000000007 */
[----:B--2---:R-:W-:-:S04]  /*11c0*/  HADD2.F32 R29, -RZ, R6.H0_H0 ;  /* 0x20000006ff1d7230 */ /* 0x004fc80000004100 */
[----:B------:R-:W0:Y:S01]  /*11d0*/  FCHK P0, R29, R10 ;  /* 0x0000000a1d007302 */ /* 0x000e220000000000 */
[----:B------:R-:W-:-:S04]  /*11e0*/  FFMA R7, R0, R29, RZ ;  /* 0x0000001d00077223 */ /* 0x000fc800000000ff */
[----:B------:R-:W-:-:S04]  /*11f0*/  FFMA R6, R7, -R10, R29 ;  /* 0x8000000a07067223 */ /* 0x000fc8000000001d */
[----:B------:R-:W-:Y:S01]  /*1200*/  FFMA R0, R0, R6, R7 ;  /* 0x0000000600007223 */ /* 0x000fe20000000007 */
[----:B01----:R-:W-:Y:S06]  /*1210*/  @!P0 BRA `(.L_x_189) ;  /* 0x0000000000108947 */ /* 0x003fec0003800000 */
[----:B------:R-:W0:Y:S01]  /*1220*/  LDCU UR13, c[0x0][0x3c4] ;  /* 0x00007880ff0d77ac */ /* 0x000e220008000800 */
[----:B------:R-:W-:Y:S02]  /*1230*/  MOV R6, 0x1260 ;  /* 0x0000126000067802 */ /* 0x000fe40000000f00 */
[----:B0-----:R-:W-:-:S07]  /*1240*/  MOV R0, UR13 ;  /* 0x0000000d00007c02 */ /* 0x001fce0008000f00 */
[----:B------:R-:W-:Y:S05]  /*1250*/  CALL.REL.NOINC `($__internal_6_$__cuda_sm3x_div_rn_noftz_f32_slowpath) ;  /* 0x0000001000a07944 */ /* 0x000fea0003c00000 */
.L_x_189:
[----:B------:R-:W-:Y:S05]  /*1260*/  BSYNC.RECONVERGENT B3 ;  /* 0x0000000000037941 */ /* 0x000fea0003800200 */
.L_x_188:
[----:B------:R-:W2:Y:S04]  /*1270*/  LDG.E R11, desc[UR10][R32.64+0x80] ;  /* 0x0000800a200b7981 */ /* 0x000ea8000c1e1900 */
[----:B------:R-:W3:Y:S04]  /*1280*/  LDG.E R6, desc[UR10][R16.64+-0x80] ;  /* 0xffff800a10067981 */ /* 0x000ee8000c1e1900 */
[----:B------:R-:W4:Y:S01]  /*1290*/  LDG.E R24, desc[UR10][R12.64+-0x80] ;  /* 0xffff800a0c187981 */ /* 0x000f22000c1e1900 */
        /* <DEDUP_REMOVED lines=8> */
[----:B----4-:R-:W-:Y:S01]  /*1320*/  FFMA R24, R24, UR17, R25 ;  /* 0x0000001118187c23 */ /* 0x010fe20008000019 */
        /* <DEDUP_REMOVED lines=12> */
[----:B------:R-:W-:Y:S05]  /*13f0*/  CALL.REL.NOINC `($__internal_6_$__cuda_sm3x_div_rn_noftz_f32_slowpath) ;  /* 0x0000001000387944 */ /* 0x000fea0003c00000 */
[----:B------:R-:W-:-:S07]  /*1400*/  MOV R25, R0 ;  /* 0x0000000000197202 */ /* 0x000fce0000000f00 */
.L_x_191:
[----:B------:R-:W-:Y:S05]  /*1410*/  BSYNC.RECONVERGENT B3 ;  /* 0x0000000000037941 */ /* 0x000fea0003800200 */
.L_x_190:
        /* <DEDUP_REMOVED lines=14> */
.L_x_193:
[----:B------:R-:W-:Y:S05]  /*1500*/  BSYNC.RECONVERGENT B3 ;  /* 0x0000000000037941 */ /* 0x000fea0003800200 */
.L_x_192:
        /* <DEDUP_REMOVED lines=10> */
.L_x_195:
[C---:B-1----:R-:W-:Y:S01]  /*15b0*/  FMUL.FTZ R7, R27.reuse, R0 ;  /* 0x000000001b077220 */ /* 0x042fe20000410000 */
[----:B------:R-:W-:-:S03]  /*15c0*/  FMUL.FTZ R8, R27, 0.5 ;  /* 0x3f0000001b087820 */ /* 0x000fc60000410000 */
[----:B------:R-:W-:-:S04]  /*15d0*/  FFMA R0, -R7, R7, R0 ;  /* 0x0000000707007223 */ /* 0x000fc80000000100 */
[----:B------:R-:W-:-:S07]  /*15e0*/  FFMA R8, R0, R8, R7 ;  /* 0x0000000800087223 */ /* 0x000fce0000000007 */
.L_x_196:
[----:B------:R-:W-:Y:S05]  /*15f0*/  BSYNC.RECONVERGENT B0 ;  /* 0x0000000000007941 */ /* 0x000fea0003800200 */
.L_x_194:
        /* <DEDUP_REMOVED lines=14> */
.L_x_198:
[----:B------:R-:W-:Y:S05]  /*16e0*/  BSYNC.RECONVERGENT B3 ;  /* 0x0000000000037941 */ /* 0x000fea0003800200 */
.L_x_197:
        /* <DEDUP_REMOVED lines=22> */
.L_x_200:
[----:B------:R-:W-:Y:S05]  /*1850*/  BSYNC.RECONVERGENT B3 ;  /* 0x0000000000037941 */ /* 0x000fea0003800200 */
.L_x_199:
        /* <DEDUP_REMOVED lines=26> */
.L_x_202:
[----:B------:R-:W-:Y:S05]  /*1a00*/  BSYNC.RECONVERGENT B3 ;  /* 0x0000000000037941 */ /* 0x000fea0003800200 */
.L_x_201:
        /* <DEDUP_REMOVED lines=14> */
.L_x_204:
[----:B------:R-:W-:Y:S05]  /*1af0*/  BSYNC.RECONVERGENT B3 ;  /* 0x0000000000037941 */ /* 0x000fea0003800200 */
.L_x_203:
        /* <DEDUP_REMOVED lines=10> */
.L_x_206:
[C---:B-1----:R-:W-:Y:S01]  /*1ba0*/  FMUL.FTZ R7, R27.reuse, R0 ;  /* 0x000000001b077220 */ /* 0x042fe20000410000 */
[----:B------:R-:W-:-:S03]  /*1bb0*/  FMUL.FTZ R8, R27, 0.5 ;  /* 0x3f0000001b087820 */ /* 0x000fc60000410000 */
[----:B------:R-:W-:-:S04]  /*1bc0*/  FFMA R0, -R7, R7, R0 ;  /* 0x0000000707007223 */ /* 0x000fc80000000100 */
[----:B------:R-:W-:-:S07]  /*1bd0*/  FFMA R8, R0, R8, R7 ;  /* 0x0000000800087223 */ /* 0x000fce0000000007 */
.L_x_207:
[----:B------:R-:W-:Y:S05]  /*1be0*/  BSYNC.RECONVERGENT B0 ;  /* 0x0000000000007941 */ /* 0x000fea0003800200 */
.L_x_205:
        /* <DEDUP_REMOVED lines=14> */
.L_x_209:
[----:B------:R-:W-:Y:S05]  /*1cd0*/  BSYNC.RECONVERGENT B3 ;  /* 0x0000000000037941 */ /* 0x000fea0003800200 */
.L_x_208:
        /* <DEDUP_REMOVED lines=22> */
.L_x_211:
[----:B------:R-:W-:Y:S05]  /*1e40*/  BSYNC.RECONVERGENT B3 ;  /* 0x0000000000037941 */ /* 0x000fea0003800200 */
.L_x_210:
        /* <DEDUP_REMOVED lines=26> */
.L_x_213:
[----:B------:R-:W-:Y:S05]  /*1ff0*/  BSYNC.RECONVERGENT B3 ;  /* 0x0000000000037941 */ /* 0x000fea0003800200 */
.L_x_212:
        /* <DEDUP_REMOVED lines=14> */
.L_x_215:
[----:B------:R-:W-:Y:S05]  /*20e0*/  BSYNC.RECONVERGENT B3 ;  /* 0x0000000000037941 */ /* 0x000fea0003800200 */
.L_x_214:
        /* <DEDUP_REMOVED lines=10> */
.L_x_217:
[C---:B-1----:R-:W-:Y:S01]  /*2190*/  FMUL.FTZ R7, R13.reuse, R0 ;  /* 0x000000000d077220 */ /* 0x042fe20000410000 */
[----:B------:R-:W-:-:S03]  /*21a0*/  FMUL.FTZ R8, R13, 0.5 ;  /* 0x3f0000000d087820 */ /* 0x000fc60000410000 */
[----:B------:R-:W-:-:S04]  /*21b0*/  FFMA R0, -R7, R7, R0 ;  /* 0x0000000707007223 */ /* 0x000fc80000000100 */
[----:B------:R-:W-:-:S07]  /*21c0*/  FFMA R8, R0, R8, R7 ;  /* 0x0000000800087223 */ /* 0x000fce0000000007 */
.L_x_218:
[----:B------:R-:W-:Y:S05]  /*21d0*/  BSYNC.RECONVERGENT B0 ;  /* 0x0000000000007941 */ /* 0x000fea0003800200 */
.L_x_216:
        /* <DEDUP_REMOVED lines=14> */
.L_x_220:
[----:B------:R-:W-:Y:S05]  /*22c0*/  BSYNC.RECONVERGENT B3 ;  /* 0x0000000000037941 */ /* 0x000fea0003800200 */
.L_x_219:
[----:B------:R-:W-:Y:S01]  /*22d0*/  FADD R11, R11, -R0 ;  /* 0x800000000b0b7221 */ /* 0x000fe20000000000 */
[----:B------:R-:W-:-:S04]  /*22e0*/  IADD3 R4, PT, PT, R4, 0x80, RZ ;  /* 0x0000008004047810 */ /* 0x000fc80007ffe0ff */
[----:B------:R-:W-:Y:S01]  /*22f0*/  FMNMX R0, R11, -65504, !PT ;  /* 0xc77fe0000b007809 */ /* 0x000fe20007800000 */
[----:B------:R0:W-:Y:S01]  /*2300*/  STG.E desc[UR10][R32.64+0x180], R11 ;  /* 0x0001800b20007986 */ /* 0x0001e2000c10190a */
[----:B------:R-:W-:Y:S02]  /*2310*/  ISETP.GE.AND P0, PT, R4, R5, PT ;  /* 0x000000050400720c */ /* 0x000fe40003f06270 */
[----:B------:R-:W-:-:S04]  /*2320*/  FMNMX R0, R0, 65504, PT ;  /* 0x477fe00000007809 */ /* 0x000fc80003800000 */
[----:B------:R-:W-:-:S05]  /*2330*/  F2FP.F16.F32.PACK_AB R0, RZ, R0 ;  /* 0x00000000ff00723e */ /* 0x000fca00000000ff */
[----:B------:R0:W-:Y:S02]  /*2340*/  STG.E.U16 desc[UR10][R14.64+0x40], R0 ;  /* 0x000040000e007986 */ /* 0x0001e4000c10150a */
[----:B------:R-:W-:Y:S05]  /*2350*/  @!P0 BRA `(.L_x_221) ;  /* 0xffffffe400d88947 */ /* 0x000fea000383ffff */
[----:B------:R-:W-:Y:S05]  /*2360*/  BSYNC.RECONVERGENT B2 ;  /* 0x0000000000027941 */ /* 0x000fea0003800200 */
.L_x_176:
[----:B------:R-:W-:Y:S05]  /*2370*/  EXIT ;  /* 0x000000000000794d */ /* 0x000fea0003800000 */
        .weak           $__internal_5_$__cuda_sm20_sqrt_rn_f32_slowpath
        .type           $__internal_5_$__cuda_sm20_sqrt_rn_f32_slowpath,@function
        .size           $__internal_5_$__cuda_sm20_sqrt_rn_f32_slowpath,($__internal_6_$__cuda_sm3x_div_rn_noftz_f32_slowpath - $__internal_5_$__cuda_sm20_sqrt_rn_f32_slowpath)
$__internal_5_$__cuda_sm20_sqrt_rn_f32_slowpath:
        /* <DEDUP_REMOVED lines=13> */
[----:B------:R-:W-:-:S03]  /*2450*/  @P0 FMUL.FTZ R7, R28, 0.5 ;  /* 0x3f0000001c070820 */ /* 0x000fc60000410000 */
[----:B------:R-:W-:-:S04]  /*2460*/  @P0 FADD.FTZ R8, -R26, -RZ ;  /* 0x800000ff1a080221 */ /* 0x000fc80000010100 */
[----:B------:R-:W-:Y:S01]  /*2470*/  @P0 FFMA R29, R26, R8, R27 ;  /* 0x000000081a1d0223 */ /* 0x000fe2000000001b */
[----:B------:R-:W-:-:S03]  /*2480*/  @!P0 MOV R8, R6 ;  /* 0x0000000600088202 */ /* 0x000fc60000000f00 */
[----:B------:R-:W-:-:S04]  /*2490*/  @P0 FFMA R7, R29, R7, R26 ;  /* 0x000000071d070223 */ /* 0x000fc8000000001a */
[----:B------:R-:W-:-:S07]  /*24a0*/  @P0 FMUL.FTZ R8, R7, 2.3283064365386962891e-10 ;  /* 0x2f80000007080820 */ /* 0x000fce0000410000 */
.L_x_222:
[----:B------:R-:W-:Y:S01]  /*24b0*/  HFMA2 R7, -RZ, RZ, 0, 0 ;  /* 0x00000000ff077431 */ /* 0x000fe200000001ff */
[----:B------:R-:W-:-:S04]  /*24c0*/  MOV R6, R0 ;  /* 0x0000000000067202 */ /* 0x000fc80000000f00 */
[----:B------:R-:W-:Y:S05]  /*24d0*/  RET.REL.NODEC R6 `(adam_tensor_core_f16) ;  /* 0xffffffd806c87950 */ /* 0x000fea0003c3ffff */
        .weak           $__internal_6_$__cuda_sm3x_div_rn_noftz_f32_slowpath
        .type           $__internal_6_$__cuda_sm3x_div_rn_noftz_f32_slowpath,@function
        .size           $__internal_6_$__cuda_sm3x_div_rn_noftz_f32_slowpath,(.L_x_241 - $__internal_6_$__cuda_sm3x_div_rn_noftz_f32_slowpath)
$__internal_6_$__cuda_sm3x_div_rn_noftz_f32_slowpath:
        /* <DEDUP_REMOVED lines=30> */
[----:B------:R-:W-:Y:S01]  /*26c0*/  @!P0 FFMA R29, R29, 1.84467440737095516160e+19, RZ ;  /* 0x5f8000001d1d8823 */ /* 0x000fe200000000ff */
[----:B------:R-:W-:Y:S01]  /*26d0*/  @!P0 MOV R8, 0xffffffc0 ;  /* 0xffffffc000088802 */ /* 0x000fe20000000f00 */
[----:B------:R-:W-:-:S03]  /*26e0*/  @!P1 FFMA R0, R0, 1.84467440737095516160e+19, RZ ;  /* 0x5f80000000009823 */ /* 0x000fc600000000ff */
[----:B------:R-:W-:-:S07]  /*26f0*/  @!P1 IADD3 R8, PT, PT, R8, 0x40, RZ ;  /* 0x0000004008089810 */ /* 0x000fce0007ffe0ff */
.L_x_224:
[----:B------:R-:W-:Y:S01]  /*2700*/  LEA R27, R7, 0xc0800000, 0x17 ;  /* 0xc0800000071b7811 */ /* 0x000fe200078eb8ff */
[----:B------:R-:W-:Y:S01]  /*2710*/  BSSY.RECONVERGENT B1, `(.L_x_229) ;  /* 0x0000036000017945 */ /* 0x000fe20003800200 */
[----:B------:R-:W-:Y:S02]  /*2720*/  IADD3 R26, PT, PT, R26, -0x7f, RZ ;  /* 0xffffff811a1a7810 */ /* 0x000fe40007ffe0ff */
[----:B------:R-:W-:-:S03]  /*2730*/  IADD3 R30, PT, PT, -R27, R0, RZ ;  /* 0x000000001b1e7210 */ /* 0x000fc60007ffe1ff */
[----:B------:R-:W-:Y:S01]  /*2740*/  IMAD R0, R26, -0x800000, R29 ;  /* 0xff8000001a007824 */ /* 0x000fe200078e021d */
[----:B------:R-:W0:Y:S01]  /*2750*/  MUFU.RCP R28, R30 ;  /* 0x0000001e001c7308 */ /* 0x000e220000001000 */
[----:B------:R-:W-:-:S04]  /*2760*/  FADD.FTZ R27, -R30, -RZ ;  /* 0x800000ff1e1b7221 */ /* 0x000fc80000010100 */
[----:B0-----:R-:W-:-:S04]  /*2770*/  FFMA R31, R28, R27, 1 ;  /* 0x3f8000001c1f7423 */ /* 0x001fc8000000001b */
[----:B------:R-:W-:-:S04]  /*2780*/  FFMA R31, R28, R31, R28 ;  /* 0x0000001f1c1f7223 */ /* 0x000fc8000000001c */
[----:B------:R-:W-:-:S04]  /*2790*/  FFMA R28, R0, R31, RZ ;  /* 0x0000001f001c7223 */ /* 0x000fc800000000ff */
[----:B------:R-:W-:-:S04]  /*27a0*/  FFMA R29, R27, R28, R0 ;  /* 0x0000001c1b1d7223 */ /* 0x000fc80000000000 */
[----:B------:R-:W-:Y:S01]  /*27b0*/  FFMA R28, R31, R29, R28 ;  /* 0x0000001d1f1c7223 */ /* 0x000fe2000000001c */
[----:B------:R-:W-:-:S03]  /*27c0*/  IADD3 R29, PT, PT, R26, 0x7f, -R7 ;  /* 0x0000007f1a1d7810 */ /* 0x000fc60007ffe807 */
[----:B------:R-:W-:Y:S01]  /*27d0*/  FFMA R27, R27, R28, R0 ;  /* 0x0000001c1b1b7223 */ /* 0x000fe20000000000 */
[----:B------:R-:W-:-:S03]  /*27e0*/  IADD3 R29, PT, PT, R29, R8, RZ ;  /* 0x000000081d1d7210 */ /* 0x000fc60007ffe0ff */
        /* <DEDUP_REMOVED lines=17> */
[C---:B------:R-:W-:Y:S02]  /*2900*/  IADD3 R27, PT, PT, R7.reuse, 0x20, RZ ;  /* 0x00000020071b7810 */ /* 0x040fe40007ffe0ff */
[----:B------:R-:W-:Y:S02]  /*2910*/  LOP3.LUT R8, R8, 0x7fffff, RZ, 0xc0, !PT ;  /* 0x007fffff08087812 */ /* 0x000fe400078ec0ff */
[C---:B------:R-:W-:Y:S02]  /*2920*/  ISETP.NE.AND P3, PT, R7.reuse, RZ, PT ;  /* 0x000000ff0700720c */ /* 0x040fe40003f65270 */
        /* <DEDUP_REMOVED lines=16> */
.L_x_231:
[----:B------:R-:W-:-:S04]  /*2a30*/  LOP3.LUT R0, R0, 0x80000000, RZ, 0xc0, !PT ;  /* 0x8000000000007812 */ /* 0x000fc800078ec0ff */
[----:B------:R-:W-:Y:S01]  /*2a40*/  LOP3.LUT R0, R0, 0x7f800000, RZ, 0xfc, !PT ;  /* 0x7f80000000007812 */ /* 0x000fe200078efcff */
[----:B------:R-:W-:Y:S06]  /*2a50*/  BRA `(.L_x_232) ;  /* 0x0000000000047947 */ /* 0x000fec0003800000 */
.L_x_230:
[----:B------:R-:W-:-:S07]  /*2a60*/  LEA R0, R29, R0, 0x17 ;  /* 0x000000001d007211 */ /* 0x000fce00078eb8ff */
.L_x_232:
[----:B------:R-:W-:Y:S05]  /*2a70*/  BSYNC.RECONVERGENT B1 ;  /* 0x0000000000017941 */ /* 0x000fea0003800200 */
.L_x_229:
[----:B------:R-:W-:Y:S05]  /*2a80*/  BRA `(.L_x_233) ;  /* 0x0000000000207947 */ /* 0x000fea0003800000 */
.L_x_228:
[----:B------:R-:W-:-:S04]  /*2a90*/  LOP3.LUT R0, R0, 0x80000000, R29, 0x48, !PT ;  /* 0x8000000000007812 */ /* 0x000fc800078e481d */
[----:B------:R-:W-:Y:S01]  /*2aa0*/  LOP3.LUT R0, R0, 0x7f800000, RZ, 0xfc, !PT ;  /* 0x7f80000000007812 */ /* 0x000fe200078efcff */
[----:B------:R-:W-:Y:S06]  /*2ab0*/  BRA `(.L_x_233) ;  /* 0x0000000000147947 */ /* 0x000fec0003800000 */
.L_x_227:
[----:B------:R-:W-:Y:S01]  /*2ac0*/  LOP3.LUT R0, R0, 0x80000000, R29, 0x48, !PT ;  /* 0x8000000000007812 */ /* 0x000fe200078e481d */
[----:B------:R-:W-:Y:S06]  /*2ad0*/  BRA `(.L_x_233) ;  /* 0x00000000000c7947 */ /* 0x000fec0003800000 */
.L_x_226:
[----:B------:R-:W0:Y:S01]  /*2ae0*/  MUFU.RSQ R0, -QNAN ;  /* 0xffc0000000007908 */ /* 0x000e220000001400 */
[----:B------:R-:W-:Y:S05]  /*2af0*/  BRA `(.L_x_233) ;  /* 0x0000000000047947 */ /* 0x000fea0003800000 */
.L_x_225:
[----:B------:R-:W-:-:S07]  /*2b00*/  FADD.FTZ R0, R29, R0 ;  /* 0x000000001d007221 */ /* 0x000fce0000010000 */
.L_x_233:
[----:B------:R-:W-:Y:S05]  /*2b10*/  BSYNC.RECONVERGENT B0 ;  /* 0x0000000000007941 */ /* 0x000fea0003800200 */
.L_x_223:
[----:B------:R-:W-:-:S04]  /*2b20*/  HFMA2 R7, -RZ, RZ, 0, 0 ;  /* 0x00000000ff077431 */ /* 0x000fc800000001ff */
[----:B0-----:R-:W-:Y:S05]  /*2b30*/  RET.REL.NODEC R6 `(adam_tensor_core_f16) ;  /* 0xffffffd406307950 */ /* 0x001fea0003c3ffff */
.L_x_234:
        /* <DEDUP_REMOVED lines=12> */
.L_x_241:


//--------------------- .nv.shared.scale_gradients_check_overflow_f16 --------------------------
	.section	.nv.shared.scale_gradients_check_overflow_f16,"aw",@nobits
	.sectionflags	@""
	.align	16
	.zero		1024


//--------------------- .nv.shared.reserved.0     --------------------------
	.section	.nv.shared.reserved.0,"aw",@nobits
	.weak		__nv_reservedSMEM_offset_0_alias
	.size		__nv_reservedSMEM_offset_0_alias, 0, 64
	.other		__nv_reservedSMEM_offset_0_alias,@"STO_CUDA_RESERVED_SHARED STV_DEFAULT"
__nv_reservedSMEM_offset_0_alias:
	.zero		0
	.zero		64


//--------------------- .nv.shared.sgd_momentum_tensor_core_f16 --------------------------
	.section	.nv.shared.sgd_momentum_tensor_core_f16,"aw",@nobits
	.sectionflags	@""
	.align	16
	.zero		1024


//--------------------- .nv.shared.adam_tensor_core_bf16 --------------------------
	.section	.nv.shared.adam_tensor_core_bf16,"aw",@nobits
	.sectionflags	@""
	.align	16
	.zero		1024


//--------------------- .nv.shared.lamb_tensor_core_f16 --------------------------
	.section	.nv.shared.lamb_tensor_core_f16,"aw",@nobits
	.sectionflags	@""
	.align	16
	.zero		1024


//--------------------- .nv.shared.adam_tensor_core_f16 --------------------------
	.section	.nv.shared.adam_tensor_core_f16,"aw",@nobits
	.sectionflags	@""
	.align	16
	.zero		1024


//--------------------- .nv.constant0.scale_gradients_check_overflow_f16 --------------------------
	.section	.nv.constant0.scale_gradients_check_overflow_f16,"a",@progbits
	.sectionflags	@""
	.align	4
.nv.constant0.scale_gradients_check_overflow_f16:
	.zero		928


//--------------------- .nv.constant0.sgd_momentum_tensor_core_f16 --------------------------
	.section	.nv.constant0.sgd_momentum_tensor_core_f16,"a",@progbits
	.sectionflags	@""
	.align	4
.nv.constant0.sgd_momentum_tensor_core_f16:
	.zero		948


//--------------------- .nv.constant0.adam_tensor_core_bf16 --------------------------
	.section	.nv.constant0.adam_tensor_core_bf16,"a",@progbits
	.sectionflags	@""
	.align	4
.nv.constant0.adam_tensor_core_bf16:
	.zero		972


//--------------------- .nv.constant0.lamb_tensor_core_f16 --------------------------
	.section	.nv.constant0.lamb_tensor_core_f16,"a",@progbits
	.sectionflags	@""
	.align	4
.nv.constant0.lamb_tensor_core_f16:
	.zero		972


//--------------------- .nv.constant0.adam_tensor_core_f16 --------------------------
	.section	.nv.constant0.adam_tensor_core_f16,"a",@progbits
	.sectionflags	@""
	.align	4
.nv.constant0.adam_tensor_core_f16:
	.zero		972


//--------------------- SYMBOLS --------------------------

	.type		.nv.reservedSmem.offset0,@object
	.size		.nv.reservedSmem.offset0,0x4
	.type		.nv.reservedSmem.cap,@object
	.size		.nv.reservedSmem.cap,0x4
